	.target	sm_90a

	.elftype	@"ET_EXEC"


//--------------------- .note.nv.tkinfo           --------------------------
	.section	.note.nv.tkinfo,"",@"SHT_NOTE"
	.sectionflags	@"SHF_NOTE_NV_TKINFO"
	.tkinfo
        /*0018*/ 	.word	0x00000002
        /*0030*/ 	.string	""
        /*0030*/ 	.string	"ptxas"
        /*0030*/ 	.string	"Cuda compilation tools, release 13.0, V13.0.88"
        /*0030*/ 	.string	"Build cuda_13.0.r13.0/compiler.36424714_0"
        /*0030*/ 	.string	"-arch sm_90a -m 64 "



//--------------------- .note.nv.cuinfo           --------------------------
	.section	.note.nv.cuinfo,"",@"SHT_NOTE"
	.sectionflags	@"SHF_NOTE_NV_CUINFO"
        /*0018*/ 	.short	0x0002
        /*001a*/ 	.short	0x005a
        /*001c*/ 	.short	0x0082
	.zero		2


//--------------------- .nv.info                  --------------------------
	.section	.nv.info,"",@"SHT_CUDA_INFO"
	.align	4


	//----- nvinfo : EIATTR_REGCOUNT
	.align		4
        /*0000*/ 	.byte	0x04, 0x2f
        /*0002*/ 	.short	(.L_16 - .L_15)
	.align		4
.L_15:
        /*0004*/ 	.word	index@(_ZN7cutlass13device_kernelINS_4gemm6kernel13GemmUniversalIN4cute5tupleIJiiiiEEENS1_10collective13CollectiveMmaINS1_39MainloopSm90TmaGmmaRmemAWarpSpecializedILi3ENS5_IJNS4_1CILi1EEESB_SB_EEENS1_35KernelTmaWarpSpecializedCooperativeEEENS5_IJNSA_ILi256EEESF_NSA_ILi128EEEEEENS_12float_e4m3_tENS5_IJlSB_lEEESI_NS5_IJSB_llEEENS4_8TiledMMAINS4_8MMA_AtomIJNS4_4SM904GMMA31MMA_64x256x32_F32E4M3E4M3_RS_TNILNSO_7ScaleInE1ELSQ_1EEEEEENS4_6LayoutINS5_IJNSA_ILi2EEESB_SB_EEENS5_IJSB_NSA_ILi0EEESW_EEEEENS5_IJNS4_10UnderscoreESZ_SZ_EEEEENS4_13SM90_TMA_LOADENS4_14ComposedLayoutINS4_7SwizzleILi3ELi4ELi3EEENS4_18smem_ptr_flag_bitsILi8EEENST_INS5_IJNSA_ILi8EEESG_EEENS5_IJSG_SB_EEEEEEEvNS4_8identityES12_NS13_IS15_S17_NST_INS5_IJSG_S18_EEENS5_IJSB_SG_EEEEEEENS4_9Copy_AtomIJNS4_39AutoVectorizingCopyWithAssumedAlignmentILi128EEESI_EEES1D_EENS_8epilogue10collective6detail29Sm90TmaWarpSpecializedAdapterINS1O_15DefaultEpilogueISI_SJ_SJ_NS1N_6thread17LinearCombinationISI_Li1EffLNS1S_9ScaleType4KindE0ELNS_15FloatRoundStyleE2ESI_EENS1_15EpilogueDefaultEEEEEvvEEEEvNT_6ParamsE)
        /*0008*/ 	.word	0x000000a8


	//----- nvinfo : EIATTR_FRAME_SIZE
	.align		4
.L_16:
        /*000c*/ 	.byte	0x04, 0x11
        /*000e*/ 	.short	(.L_18 - .L_17)
	.align		4
.L_17:
        /*0010*/ 	.word	index@(_ZN7cutlass13device_kernelINS_4gemm6kernel13GemmUniversalIN4cute5tupleIJiiiiEEENS1_10collective13CollectiveMmaINS1_39MainloopSm90TmaGmmaRmemAWarpSpecializedILi3ENS5_IJNS4_1CILi1EEESB_SB_EEENS1_35KernelTmaWarpSpecializedCooperativeEEENS5_IJNSA_ILi256EEESF_NSA_ILi128EEEEEENS_12float_e4m3_tENS5_IJlSB_lEEESI_NS5_IJSB_llEEENS4_8TiledMMAINS4_8MMA_AtomIJNS4_4SM904GMMA31MMA_64x256x32_F32E4M3E4M3_RS_TNILNSO_7ScaleInE1ELSQ_1EEEEEENS4_6LayoutINS5_IJNSA_ILi2EEESB_SB_EEENS5_IJSB_NSA_ILi0EEESW_EEEEENS5_IJNS4_10UnderscoreESZ_SZ_EEEEENS4_13SM90_TMA_LOADENS4_14ComposedLayoutINS4_7SwizzleILi3ELi4ELi3EEENS4_18smem_ptr_flag_bitsILi8EEENST_INS5_IJNSA_ILi8EEESG_EEENS5_IJSG_SB_EEEEEEEvNS4_8identityES12_NS13_IS15_S17_NST_INS5_IJSG_S18_EEENS5_IJSB_SG_EEEEEEENS4_9Copy_AtomIJNS4_39AutoVectorizingCopyWithAssumedAlignmentILi128EEESI_EEES1D_EENS_8epilogue10collective6detail29Sm90TmaWarpSpecializedAdapterINS1O_15DefaultEpilogueISI_SJ_SJ_NS1N_6thread17LinearCombinationISI_Li1EffLNS1S_9ScaleType4KindE0ELNS_15FloatRoundStyleE2ESI_EENS1_15EpilogueDefaultEEEEEvvEEEEvNT_6ParamsE)
        /*0014*/ 	.word	0x00000880


	//----- nvinfo : EIATTR_MIN_STACK_SIZE
	.align		4
.L_18:
        /*0018*/ 	.byte	0x04, 0x12
        /*001a*/ 	.short	(.L_20 - .L_19)
	.align		4
.L_19:
        /*001c*/ 	.word	index@(_ZN7cutlass13device_kernelINS_4gemm6kernel13GemmUniversalIN4cute5tupleIJiiiiEEENS1_10collective13CollectiveMmaINS1_39MainloopSm90TmaGmmaRmemAWarpSpecializedILi3ENS5_IJNS4_1CILi1EEESB_SB_EEENS1_35KernelTmaWarpSpecializedCooperativeEEENS5_IJNSA_ILi256EEESF_NSA_ILi128EEEEEENS_12float_e4m3_tENS5_IJlSB_lEEESI_NS5_IJSB_llEEENS4_8TiledMMAINS4_8MMA_AtomIJNS4_4SM904GMMA31MMA_64x256x32_F32E4M3E4M3_RS_TNILNSO_7ScaleInE1ELSQ_1EEEEEENS4_6LayoutINS5_IJNSA_ILi2EEESB_SB_EEENS5_IJSB_NSA_ILi0EEESW_EEEEENS5_IJNS4_10UnderscoreESZ_SZ_EEEEENS4_13SM90_TMA_LOADENS4_14ComposedLayoutINS4_7SwizzleILi3ELi4ELi3EEENS4_18smem_ptr_flag_bitsILi8EEENST_INS5_IJNSA_ILi8EEESG_EEENS5_IJSG_SB_EEEEEEEvNS4_8identityES12_NS13_IS15_S17_NST_INS5_IJSG_S18_EEENS5_IJSB_SG_EEEEEEENS4_9Copy_AtomIJNS4_39AutoVectorizingCopyWithAssumedAlignmentILi128EEESI_EEES1D_EENS_8epilogue10collective6detail29Sm90TmaWarpSpecializedAdapterINS1O_15DefaultEpilogueISI_SJ_SJ_NS1N_6thread17LinearCombinationISI_Li1EffLNS1S_9ScaleType4KindE0ELNS_15FloatRoundStyleE2ESI_EENS1_15EpilogueDefaultEEEEEvvEEEEvNT_6ParamsE)
        /*0020*/ 	.word	0x00000880
.L_20:


//--------------------- .nv.compat                --------------------------
	.section	.nv.compat,"",@"SHT_CUDA_COMPAT_INFO"
	.align	4
        /*0000*/ 	.byte	0x02, 0x09, 0x01, 0x00, 0x02, 0x02, 0x04, 0x00, 0x02, 0x05, 0x05, 0x00, 0x03, 0x07, 0x01, 0x01
        /*0010*/ 	.byte	0x02, 0x03, 0x01, 0x00, 0x02, 0x06, 0x01, 0x00, 0x04, 0x0b, 0x08, 0x00, 0x00, 0x00, 0x00, 0x00
        /*0020*/ 	.byte	0x00, 0x00, 0x00, 0x00


//--------------------- .nv.info._ZN7cutlass13device_kernelINS_4gemm6kernel13GemmUniversalIN4cute5tupleIJiiiiEEENS1_10collective13CollectiveMmaINS1_39MainloopSm90TmaGmmaRmemAWarpSpecializedILi3ENS5_IJNS4_1CILi1EEESB_SB_EEENS1_35KernelTmaWarpSpecializedCooperativeEEENS5_IJNSA_ILi256EEESF_NSA_ILi128EEEEEENS_12float_e4m3_tENS5_IJlSB_lEEESI_NS5_IJSB_llEEENS4_8TiledMMAINS4_8MMA_AtomIJNS4_4SM904GMMA31MMA_64x256x32_F32E4M3E4M3_RS_TNILNSO_7ScaleInE1ELSQ_1EEEEEENS4_6LayoutINS5_IJNSA_ILi2EEESB_SB_EEENS5_IJSB_NSA_ILi0EEESW_EEEEENS5_IJNS4_10UnderscoreESZ_SZ_EEEEENS4_13SM90_TMA_LOADENS4_14ComposedLayoutINS4_7SwizzleILi3ELi4ELi3EEENS4_18smem_ptr_flag_bitsILi8EEENST_INS5_IJNSA_ILi8EEESG_EEENS5_IJSG_SB_EEEEEEEvNS4_8identityES12_NS13_IS15_S17_NST_INS5_IJSG_S18_EEENS5_IJSB_SG_EEEEEEENS4_9Copy_AtomIJNS4_39AutoVectorizingCopyWithAssumedAlignmentILi128EEESI_EEES1D_EENS_8epilogue10collective6detail29Sm90TmaWarpSpecializedAdapterINS1O_15DefaultEpilogueISI_SJ_SJ_NS1N_6thread17LinearCombinationISI_Li1EffLNS1S_9ScaleType4KindE0ELNS_15FloatRoundStyleE2ESI_EENS1_15EpilogueDefaultEEEEEvvEEEEvNT_6ParamsE --------------------------
	.section	.nv.info._ZN7cutlass13device_kernelINS_4gemm6kernel13GemmUniversalIN4cute5tupleIJiiiiEEENS1_10collective13CollectiveMmaINS1_39MainloopSm90TmaGmmaRmemAWarpSpecializedILi3ENS5_IJNS4_1CILi1EEESB_SB_EEENS1_35KernelTmaWarpSpecializedCooperativeEEENS5_IJNSA_ILi256EEESF_NSA_ILi128EEEEEENS_12float_e4m3_tENS5_IJlSB_lEEESI_NS5_IJSB_llEEENS4_8TiledMMAINS4_8MMA_AtomIJNS4_4SM904GMMA31MMA_64x256x32_F32E4M3E4M3_RS_TNILNSO_7ScaleInE1ELSQ_1EEEEEENS4_6LayoutINS5_IJNSA_ILi2EEESB_SB_EEENS5_IJSB_NSA_ILi0EEESW_EEEEENS5_IJNS4_10UnderscoreESZ_SZ_EEEEENS4_13SM90_TMA_LOADENS4_14ComposedLayoutINS4_7SwizzleILi3ELi4ELi3EEENS4_18smem_ptr_flag_bitsILi8EEENST_INS5_IJNSA_ILi8EEESG_EEENS5_IJSG_SB_EEEEEEEvNS4_8identityES12_NS13_IS15_S17_NST_INS5_IJSG_S18_EEENS5_IJSB_SG_EEEEEEENS4_9Copy_AtomIJNS4_39AutoVectorizingCopyWithAssumedAlignmentILi128EEESI_EEES1D_EENS_8epilogue10collective6detail29Sm90TmaWarpSpecializedAdapterINS1O_15DefaultEpilogueISI_SJ_SJ_NS1N_6thread17LinearCombinationISI_Li1EffLNS1S_9ScaleType4KindE0ELNS_15FloatRoundStyleE2ESI_EENS1_15EpilogueDefaultEEEEEvvEEEEvNT_6ParamsE,"",@"SHT_CUDA_INFO"
	.sectionflags	@""
	.align	4


	//----- nvinfo : EIATTR_CUDA_API_VERSION
	.align		4
        /*0000*/ 	.byte	0x04, 0x37
        /*0002*/ 	.short	(.L_22 - .L_21)
.L_21:
        /*0004*/ 	.word	0x00000082


	//----- nvinfo : EIATTR_KPARAM_INFO
	.align		4
.L_22:
        /*0008*/ 	.byte	0x04, 0x17
        /*000a*/ 	.short	(.L_24 - .L_23)
.L_23:
        /*000c*/ 	.word	0x00000000
        /*0010*/ 	.short	0x0000
        /*0012*/ 	.short	0x0070
        /*0014*/ 	.byte	0x00, 0xf0, 0x01, 0x10


	//----- nvinfo : EIATTR_SPARSE_MMA_MASK
	.align		4
.L_24:
        /*0018*/ 	.byte	0x03, 0x50
        /*001a*/ 	.short	0x0000


	//----- nvinfo : EIATTR_MAXREG_COUNT
	.align		4
        /*001c*/ 	.byte	0x03, 0x1b
        /*001e*/ 	.short	0x00a8


	//----- nvinfo : EIATTR_NUM_BARRIERS
	.align		4
        /*0020*/ 	.byte	0x02, 0x4c
        /*0022*/ 	.byte	0x01
	.zero		1


	//----- nvinfo : EIATTR_EXTERNS
	.align		4
        /*0024*/ 	.byte	0x04, 0x0f
        /*0026*/ 	.short	(.L_26 - .L_25)


	//   ....[0]....
	.align		4
.L_25:
        /*0028*/ 	.word	index@(__assertfail)


	//----- nvinfo : EIATTR_ANNOTATIONS
	.align		4
.L_26:
        /*002c*/ 	.byte	0x04, 0x55
        /*002e*/ 	.short	(.L_28 - .L_27)


	//   ....[0]....
.L_27:
        /*0030*/ 	.word	0x00000001
        /*0034*/ 	.byte	0x70, 0x06, 0x00, 0x00, 0x01, 0x00, 0x00, 0x00, 0x90, 0x06, 0x00, 0x00, 0x01, 0x00, 0x00, 0x00
        /* <DEDUP_REMOVED lines=1459> */
        /*5b74*/ 	.byte	0xa0, 0x74, 0x02, 0x00


	//----- nvinfo : EIATTR_MERCURY_ISA_VERSION
	.align		4
.L_28:
        /*5b78*/ 	.byte	0x03, 0x5f
        /*5b7a*/ 	.short	0x0101


	//----- nvinfo : EIATTR_INT_WARP_WIDE_INSTR_OFFSETS
	.align		4
        /*5b7c*/ 	.byte	0x04, 0x31
        /*5b7e*/ 	.short	(.L_30 - .L_29)


	//   ....[0]....
.L_29:
        /*5b80*/ 	.word	0x000004e0


	//   ....[1]....
        /*5b84*/ 	.word	0x000004f0


	//   ....[2]....
        /*5b88*/ 	.word	0x00000580


	//----- nvinfo : EIATTR_COOP_GROUP_MASK_REGIDS
	.align		4
.L_30:
        /*5b8c*/ 	.byte	0x04, 0x29
        /*5b8e*/ 	.short	(.L_32 - .L_31)


	//   ....[0]....
.L_31:
        /*5b90*/ 	.word	0xffffffff


	//   ....[1]....
        /*5b94*/ 	.word	0xffffffff


	//   ....[2]....
        /*5b98*/ 	.word	0xffffffff


	//   ....[3]....
        /*5b9c*/ 	.word	0xffffffff


	//   ....[4]....
        /*5ba0*/ 	.word	0x0500000f


	//----- nvinfo : EIATTR_COOP_GROUP_INSTR_OFFSETS
	.align		4
.L_32:
        /*5ba4*/ 	.byte	0x04, 0x28
        /*5ba6*/ 	.short	(.L_34 - .L_33)


	//   ....[0]....
.L_33:
        /*5ba8*/ 	.word	0x00000070


	//   ....[1]....
        /*5bac*/ 	.word	0x00000080


	//   ....[2]....
        /*5bb0*/ 	.word	0x000001a0


	//   ....[3]....
        /*5bb4*/ 	.word	0x00000390


	//   ....[4]....
        /*5bb8*/ 	.word	0x00027650


	//----- nvinfo : EIATTR_REG_RECONFIG
	.align		4
.L_34:
        /*5bbc*/ 	.byte	0x01, 0x54
	.zero		2


	//----- nvinfo : EIATTR_SYSCALL_OFFSETS
	.align		4
        /*5bc0*/ 	.byte	0x04, 0x46
        /*5bc2*/ 	.short	(.L_36 - .L_35)


	//   ....[0]....
.L_35:
        /*5bc4*/ 	.word	0x00001240


	//   ....[1]....
        /*5bc8*/ 	.word	0x000013a0


	//   ....[2]....
        /*5bcc*/ 	.word	0x00001490


	//   ....[3]....
        /*5bd0*/ 	.word	0x000265b0


	//   ....[4]....
        /*5bd4*/ 	.word	0x000266e0


	//----- nvinfo : EIATTR_MBARRIER_INSTR_OFFSETS
	.align		4
.L_36:
        /*5bd8*/ 	.byte	0x04, 0x39
        /*5bda*/ 	.short	(.L_38 - .L_37)


	//   ....[0]....
.L_37:
        /*5bdc*/ 	.word	0x00000320
        /*5be0*/ 	.word	0x000000ff
        /*5be4*/ 	.word	0x00000000
        /*5be8*/ 	.short	0x0100
        /*5bea*/ 	.byte	0x08
	.zero		1


	//   ....[1]....
        /*5bec*/ 	.word	0x00000330
        /*5bf0*/ 	.word	0x000000ff
        /*5bf4*/ 	.word	0x00000018
        /*5bf8*/ 	.short	0x0100
        /*5bfa*/ 	.byte	0x08
	.zero		1


	//   ....[2]....
        /*5bfc*/ 	.word	0x00000340
        /*5c00*/ 	.word	0x000000ff
        /*5c04*/ 	.word	0x00000008
        /*5c08*/ 	.short	0x0100
        /*5c0a*/ 	.byte	0x08
	.zero		1


	//   ....[3]....
        /*5c0c*/ 	.word	0x00000350
        /*5c10*/ 	.word	0x000000ff
        /*5c14*/ 	.word	0x00000020
        /*5c18*/ 	.short	0x0100
        /*5c1a*/ 	.byte	0x08
	.zero		1


	//   ....[4]....
        /*5c1c*/ 	.word	0x00000360
        /*5c20*/ 	.word	0x000000ff
        /*5c24*/ 	.word	0x00000010
        /*5c28*/ 	.short	0x0100
        /*5c2a*/ 	.byte	0x08
	.zero		1


	//   ....[5]....
        /*5c2c*/ 	.word	0x00000370
        /*5c30*/ 	.word	0x000000ff
        /*5c34*/ 	.word	0x00000028
        /*5c38*/ 	.short	0x0100
        /*5c3a*/ 	.byte	0x08
	.zero		1


	//   ....[6]....
        /*5c3c*/ 	.word	0x00000600
        /*5c40*/ 	.word	0x000000ff
        /*5c44*/ 	.word	0x00000040
        /*5c48*/ 	.short	0x0100
        /*5c4a*/ 	.byte	0x10
	.zero		1


	//   ....[7]....
        /*5c4c*/ 	.word	0x000006a0
        /*5c50*/ 	.word	0x000000ff
        /*5c54*/ 	.word	0x00000048
        /*5c58*/ 	.short	0x0100
        /*5c5a*/ 	.byte	0x10
	.zero		1


	//   ....[8]....
        /*5c5c*/ 	.word	0x000015c0
        /*5c60*/ 	.word	0x00000003
        /*5c64*/ 	.word	0x00000000
        /*5c68*/ 	.short	0x010a
        /*5c6a*/ 	.byte	0x3f
	.zero		1


	//   ....[9]....
        /*5c6c*/ 	.word	0x00001600
        /*5c70*/ 	.word	0x00000003
        /*5c74*/ 	.word	0x00000000
        /*5c78*/ 	.short	0x010a
        /*5c7a*/ 	.byte	0x3f
	.zero		1


	//   ....[10]....
        /*5c7c*/ 	.word	0x00001850
        /*5c80*/ 	.word	0x00000003
        /*5c84*/ 	.word	0x00000000
        /*5c88*/ 	.short	0x010a
        /*5c8a*/ 	.byte	0x3f
	.zero		1


	//   ....[11]....
        /*5c8c*/ 	.word	0x00006df0
        /*5c90*/ 	.word	0x00000003
        /*5c94*/ 	.word	0x00000000
        /*5c98*/ 	.short	0x010a
        /*5c9a*/ 	.byte	0x3f
	.zero		1


	//   ....[12]....
        /*5c9c*/ 	.word	0x00007b60
        /*5ca0*/ 	.word	0x0000000b
        /*5ca4*/ 	.word	0x00000000
        /*5ca8*/ 	.short	0x010a
        /*5caa*/ 	.byte	0x3f
	.zero		1


	//   ....[13]....
        /*5cac*/ 	.word	0x0000a150
        /*5cb0*/ 	.word	0x0000000c
        /*5cb4*/ 	.word	0x00000000
        /*5cb8*/ 	.short	0x0101
        /*5cba*/ 	.byte	0x3f
	.zero		1


	//   ....[14]....
        /*5cbc*/ 	.word	0x0000ba00
        /*5cc0*/ 	.word	0x0000000b
        /*5cc4*/ 	.word	0x00000000
        /*5cc8*/ 	.short	0x010a
        /*5cca*/ 	.byte	0x3f
	.zero		1


	//   ....[15]....
        /*5ccc*/ 	.word	0x0000ff40
        /*5cd0*/ 	.word	0x00000005
        /*5cd4*/ 	.word	0x00000000
        /*5cd8*/ 	.short	0x0101
        /*5cda*/ 	.byte	0x3f
	.zero		1


	//   ....[16]....
        /*5cdc*/ 	.word	0x00012b80
        /*5ce0*/ 	.word	0x00000000
        /*5ce4*/ 	.word	0x00000000
        /*5ce8*/ 	.short	0x0101
        /*5cea*/ 	.byte	0x3f
	.zero		1


	//   ....[17]....
        /*5cec*/ 	.word	0x000267f0
        /*5cf0*/ 	.word	0x00000008
        /*5cf4*/ 	.word	0x00000018
        /*5cf8*/ 	.short	0x010a
        /*5cfa*/ 	.byte	0x3f
	.zero		1


	//   ....[18]....
        /*5cfc*/ 	.word	0x00026c00
        /*5d00*/ 	.word	0x00000000
        /*5d04*/ 	.word	0x00000048
        /*5d08*/ 	.short	0x0101
        /*5d0a*/ 	.byte	0x3f
	.zero		1


	//   ....[19]....
        /*5d0c*/ 	.word	0x00027480
        /*5d10*/ 	.word	0x00000003
        /*5d14*/ 	.word	0x00000000
        /*5d18*/ 	.short	0x010a
        /*5d1a*/ 	.byte	0x3f
	.zero		1


	//   ....[20]....
        /*5d1c*/ 	.word	0x00027520
        /*5d20*/ 	.word	0x00000003
        /*5d24*/ 	.word	0x00000000
        /*5d28*/ 	.short	0x010a
        /*5d2a*/ 	.byte	0x3f
	.zero		1


	//   ....[21]....
        /*5d2c*/ 	.word	0x000275b0
        /*5d30*/ 	.word	0x00000003
        /*5d34*/ 	.word	0x00000000
        /*5d38*/ 	.short	0x010a
        /*5d3a*/ 	.byte	0x3f
	.zero		1


	//   ....[22]....
        /*5d3c*/ 	.word	0x00027680
        /*5d40*/ 	.word	0x00000003
        /*5d44*/ 	.word	0x00000000
        /*5d48*/ 	.short	0x010a
        /*5d4a*/ 	.byte	0x3f
	.zero		1


	//   ....[23]....
        /*5d4c*/ 	.word	0x000276d0
        /*5d50*/ 	.word	0x00000003
        /*5d54*/ 	.word	0x00000000
        /*5d58*/ 	.short	0x010a
        /*5d5a*/ 	.byte	0x3f
	.zero		1


	//   ....[24]....
        /*5d5c*/ 	.word	0x00027720
        /*5d60*/ 	.word	0x0000000b
        /*5d64*/ 	.word	0x00000000
        /*5d68*/ 	.short	0x010a
        /*5d6a*/ 	.byte	0x3f
	.zero		1


	//   ....[25]....
        /*5d6c*/ 	.word	0x000277f0
        /*5d70*/ 	.word	0x00000008
        /*5d74*/ 	.word	0x00000018
        /*5d78*/ 	.short	0x010a
        /*5d7a*/ 	.byte	0x3f
	.zero		1


	//   ....[26]....
        /*5d7c*/ 	.word	0x000278c0
        /*5d80*/ 	.word	0x00000003
        /*5d84*/ 	.word	0x00000000
        /*5d88*/ 	.short	0x010a
        /*5d8a*/ 	.byte	0x3f
	.zero		1


	//   ....[27]....
        /*5d8c*/ 	.word	0x00027910
        /*5d90*/ 	.word	0x00000003
        /*5d94*/ 	.word	0x00000000
        /*5d98*/ 	.short	0x010a
        /*5d9a*/ 	.byte	0x3f
	.zero		1


	//----- nvinfo : EIATTR_NUM_MBARRIERS
	.align		4
.L_38:
        /*5d9c*/ 	.byte	0x03, 0x38
        /*5d9e*/ 	.short	0x0008


	//----- nvinfo : EIATTR_EXIT_INSTR_OFFSETS
	.align		4
        /*5da0*/ 	.byte	0x04, 0x1c
        /*5da2*/ 	.short	(.L_40 - .L_39)


	//   ....[0]....
.L_39:
        /*5da4*/ 	.word	0x00000700


	//   ....[1]....
        /*5da8*/ 	.word	0x00001070


	//   ....[2]....
        /*5dac*/ 	.word	0x00025a60


	//   ....[3]....
        /*5db0*/ 	.word	0x000261b0


	//   ....[4]....
        /*5db4*/ 	.word	0x00027600


	//----- nvinfo : EIATTR_MAX_THREADS
	.align		4
.L_40:
        /*5db8*/ 	.byte	0x04, 0x05
        /*5dba*/ 	.short	(.L_42 - .L_41)
.L_41:
        /*5dbc*/ 	.word	0x00000180
        /*5dc0*/ 	.word	0x00000001
        /*5dc4*/ 	.word	0x00000001


	//----- nvinfo : EIATTR_CRS_STACK_SIZE
	.align		4
.L_42:
        /*5dc8*/ 	.byte	0x04, 0x1e
        /*5dca*/ 	.short	(.L_44 - .L_43)
.L_43:
        /*5dcc*/ 	.word	0x00000000


	//----- nvinfo : EIATTR_CBANK_PARAM_SIZE
	.align		4
.L_44:
        /*5dd0*/ 	.byte	0x03, 0x19
        /*5dd2*/ 	.short	0x0470


	//----- nvinfo : EIATTR_PARAM_CBANK
	.align		4
        /*5dd4*/ 	.byte	0x04, 0x0a
        /*5dd6*/ 	.short	(.L_46 - .L_45)
	.align		4
.L_45:
        /*5dd8*/ 	.word	index@(.nv.constant0._ZN7cutlass13device_kernelINS_4gemm6kernel13GemmUniversalIN4cute5tupleIJiiiiEEENS1_10collective13CollectiveMmaINS1_39MainloopSm90TmaGmmaRmemAWarpSpecializedILi3ENS5_IJNS4_1CILi1EEESB_SB_EEENS1_35KernelTmaWarpSpecializedCooperativeEEENS5_IJNSA_ILi256EEESF_NSA_ILi128EEEEEENS_12float_e4m3_tENS5_IJlSB_lEEESI_NS5_IJSB_llEEENS4_8TiledMMAINS4_8MMA_AtomIJNS4_4SM904GMMA31MMA_64x256x32_F32E4M3E4M3_RS_TNILNSO_7ScaleInE1ELSQ_1EEEEEENS4_6LayoutINS5_IJNSA_ILi2EEESB_SB_EEENS5_IJSB_NSA_ILi0EEESW_EEEEENS5_IJNS4_10UnderscoreESZ_SZ_EEEEENS4_13SM90_TMA_LOADENS4_14ComposedLayoutINS4_7SwizzleILi3ELi4ELi3EEENS4_18smem_ptr_flag_bitsILi8EEENST_INS5_IJNSA_ILi8EEESG_EEENS5_IJSG_SB_EEEEEEEvNS4_8identityES12_NS13_IS15_S17_NST_INS5_IJSG_S18_EEENS5_IJSB_SG_EEEEEEENS4_9Copy_AtomIJNS4_39AutoVectorizingCopyWithAssumedAlignmentILi128EEESI_EEES1D_EENS_8epilogue10collective6detail29Sm90TmaWarpSpecializedAdapterINS1O_15DefaultEpilogueISI_SJ_SJ_NS1N_6thread17LinearCombinationISI_Li1EffLNS1S_9ScaleType4KindE0ELNS_15FloatRoundStyleE2ESI_EENS1_15EpilogueDefaultEEEEEvvEEEEvNT_6ParamsE)
        /*5ddc*/ 	.short	0x0210
        /*5dde*/ 	.short	0x0470


	//----- nvinfo : EIATTR_SW_WAR
	.align		4
.L_46:
        /*5de0*/ 	.byte	0x04, 0x36
        /*5de2*/ 	.short	(.L_48 - .L_47)
.L_47:
        /*5de4*/ 	.word	0x00000008
.L_48:


//--------------------- .nv.callgraph             --------------------------
	.section	.nv.callgraph,"",@"SHT_CUDA_CALLGRAPH"
	.align	4
	.sectionentsize	8
	.align		4
        /*0000*/ 	.word	0x00000000
	.align		4
        /*0004*/ 	.word	0xffffffff
	.align		4
        /*0008*/ 	.word	index@(_ZN7cutlass13device_kernelINS_4gemm6kernel13GemmUniversalIN4cute5tupleIJiiiiEEENS1_10collective13CollectiveMmaINS1_39MainloopSm90TmaGmmaRmemAWarpSpecializedILi3ENS5_IJNS4_1CILi1EEESB_SB_EEENS1_35KernelTmaWarpSpecializedCooperativeEEENS5_IJNSA_ILi256EEESF_NSA_ILi128EEEEEENS_12float_e4m3_tENS5_IJlSB_lEEESI_NS5_IJSB_llEEENS4_8TiledMMAINS4_8MMA_AtomIJNS4_4SM904GMMA31MMA_64x256x32_F32E4M3E4M3_RS_TNILNSO_7ScaleInE1ELSQ_1EEEEEENS4_6LayoutINS5_IJNSA_ILi2EEESB_SB_EEENS5_IJSB_NSA_ILi0EEESW_EEEEENS5_IJNS4_10UnderscoreESZ_SZ_EEEEENS4_13SM90_TMA_LOADENS4_14ComposedLayoutINS4_7SwizzleILi3ELi4ELi3EEENS4_18smem_ptr_flag_bitsILi8EEENST_INS5_IJNSA_ILi8EEESG_EEENS5_IJSG_SB_EEEEEEEvNS4_8identityES12_NS13_IS15_S17_NST_INS5_IJSG_S18_EEENS5_IJSB_SG_EEEEEEENS4_9Copy_AtomIJNS4_39AutoVectorizingCopyWithAssumedAlignmentILi128EEESI_EEES1D_EENS_8epilogue10collective6detail29Sm90TmaWarpSpecializedAdapterINS1O_15DefaultEpilogueISI_SJ_SJ_NS1N_6thread17LinearCombinationISI_Li1EffLNS1S_9ScaleType4KindE0ELNS_15FloatRoundStyleE2ESI_EENS1_15EpilogueDefaultEEEEEvvEEEEvNT_6ParamsE)
	.align		4
        /*000c*/ 	.word	index@(__assertfail)
	.align		4
        /*0010*/ 	.word	0x00000000
	.align		4
        /*0014*/ 	.word	0xfffffffe
	.align		4
        /*0018*/ 	.word	0x00000000
	.align		4
        /*001c*/ 	.word	0xfffffffd
	.align		4
        /*0020*/ 	.word	0x00000000
	.align		4
        /*0024*/ 	.word	0xfffffffc


//--------------------- .nv.constant4             --------------------------
	.section	.nv.constant4,"a",@progbits
	.align	8
	.align		8
.nv.constant4:
        /*0000*/ 	.dword	__assertfail
	.align		8
        /*0008*/ 	.dword	__unnamed_1
	.align		8
        /*0010*/ 	.dword	__unnamed_2
	.align		8
        /*0018*/ 	.dword	_ZN40_INTERNAL_78806119_4_k_cu_34f52426_210434cuda3std3__45__cpo5beginE
	.align		8
        /*0020*/ 	.dword	_ZN40_INTERNAL_78806119_4_k_cu_34f52426_210434cuda3std3__45__cpo3endE
	.align		8
        /*0028*/ 	.dword	_ZN40_INTERNAL_78806119_4_k_cu_34f52426_210434cuda3std3__45__cpo6cbeginE
	.align		8
        /*0030*/ 	.dword	_ZN40_INTERNAL_78806119_4_k_cu_34f52426_210434cuda3std3__45__cpo4cendE
	.align		8
        /*0038*/ 	.dword	_ZN40_INTERNAL_78806119_4_k_cu_34f52426_210434cuda3std3__442_GLOBAL__N__78806119_4_k_cu_34f52426_210436ignoreE
	.align		8
        /*0040*/ 	.dword	_ZN40_INTERNAL_78806119_4_k_cu_34f52426_210434cuda3std3__419piecewise_constructE
	.align		8
        /*0048*/ 	.dword	_ZN40_INTERNAL_78806119_4_k_cu_34f52426_210434cuda3std3__48in_placeE
	.align		8
        /*0050*/ 	.dword	_ZN40_INTERNAL_78806119_4_k_cu_34f52426_210434cuda3std6ranges3__45__cpo4swapE
	.align		8
        /*0058*/ 	.dword	_ZN40_INTERNAL_78806119_4_k_cu_34f52426_210434cuda3std6ranges3__45__cpo9iter_moveE
	.align		8
        /*0060*/ 	.dword	_ZN40_INTERNAL_78806119_4_k_cu_34f52426_210434cute7productE
	.align		8
        /*0068*/ 	.dword	_ZN40_INTERNAL_78806119_4_k_cu_34f52426_210434cute1_E
	.align		8
        /*0070*/ 	.dword	$str$24
	.align		8
        /*0078*/ 	.dword	$str$25


//--------------------- .text._ZN7cutlass13device_kernelINS_4gemm6kernel13GemmUniversalIN4cute5tupleIJiiiiEEENS1_10collective13CollectiveMmaINS1_39MainloopSm90TmaGmmaRmemAWarpSpecializedILi3ENS5_IJNS4_1CILi1EEESB_SB_EEENS1_35KernelTmaWarpSpecializedCooperativeEEENS5_IJNSA_ILi256EEESF_NSA_ILi128EEEEEENS_12float_e4m3_tENS5_IJlSB_lEEESI_NS5_IJSB_llEEENS4_8TiledMMAINS4_8MMA_AtomIJNS4_4SM904GMMA31MMA_64x256x32_F32E4M3E4M3_RS_TNILNSO_7ScaleInE1ELSQ_1EEEEEENS4_6LayoutINS5_IJNSA_ILi2EEESB_SB_EEENS5_IJSB_NSA_ILi0EEESW_EEEEENS5_IJNS4_10UnderscoreESZ_SZ_EEEEENS4_13SM90_TMA_LOADENS4_14ComposedLayoutINS4_7SwizzleILi3ELi4ELi3EEENS4_18smem_ptr_flag_bitsILi8EEENST_INS5_IJNSA_ILi8EEESG_EEENS5_IJSG_SB_EEEEEEEvNS4_8identityES12_NS13_IS15_S17_NST_INS5_IJSG_S18_EEENS5_IJSB_SG_EEEEEEENS4_9Copy_AtomIJNS4_39AutoVectorizingCopyWithAssumedAlignmentILi128EEESI_EEES1D_EENS_8epilogue10collective6detail29Sm90TmaWarpSpecializedAdapterINS1O_15DefaultEpilogueISI_SJ_SJ_NS1N_6thread17LinearCombinationISI_Li1EffLNS1S_9ScaleType4KindE0ELNS_15FloatRoundStyleE2ESI_EENS1_15EpilogueDefaultEEEEEvvEEEEvNT_6ParamsE --------------------------
	.section	.text._ZN7cutlass13device_kernelINS_4gemm6kernel13GemmUniversalIN4cute5tupleIJiiiiEEENS1_10collective13CollectiveMmaINS1_39MainloopSm90TmaGmmaRmemAWarpSpecializedILi3ENS5_IJNS4_1CILi1EEESB_SB_EEENS1_35KernelTmaWarpSpecializedCooperativeEEENS5_IJNSA_ILi256EEESF_NSA_ILi128EEEEEENS_12float_e4m3_tENS5_IJlSB_lEEESI_NS5_IJSB_llEEENS4_8TiledMMAINS4_8MMA_AtomIJNS4_4SM904GMMA31MMA_64x256x32_F32E4M3E4M3_RS_TNILNSO_7ScaleInE1ELSQ_1EEEEEENS4_6LayoutINS5_IJNSA_ILi2EEESB_SB_EEENS5_IJSB_NSA_ILi0EEESW_EEEEENS5_IJNS4_10UnderscoreESZ_SZ_EEEEENS4_13SM90_TMA_LOADENS4_14ComposedLayoutINS4_7SwizzleILi3ELi4ELi3EEENS4_18smem_ptr_flag_bitsILi8EEENST_INS5_IJNSA_ILi8EEESG_EEENS5_IJSG_SB_EEEEEEEvNS4_8identityES12_NS13_IS15_S17_NST_INS5_IJSG_S18_EEENS5_IJSB_SG_EEEEEEENS4_9Copy_AtomIJNS4_39AutoVectorizingCopyWithAssumedAlignmentILi128EEESI_EEES1D_EENS_8epilogue10collective6detail29Sm90TmaWarpSpecializedAdapterINS1O_15DefaultEpilogueISI_SJ_SJ_NS1N_6thread17LinearCombinationISI_Li1EffLNS1S_9ScaleType4KindE0ELNS_15FloatRoundStyleE2ESI_EENS1_15EpilogueDefaultEEEEEvvEEEEvNT_6ParamsE,"ax",@progbits
	.align	128
.text._ZN7cutlass13device_kernelINS_4gemm6kernel13GemmUniversalIN4cute5tupleIJiiiiEEENS1_10collective13CollectiveMmaINS1_39MainloopSm90TmaGmmaRmemAWarpSpecializedILi3ENS5_IJNS4_1CILi1EEESB_SB_EEENS1_35KernelTmaWarpSpecializedCooperativeEEENS5_IJNSA_ILi256EEESF_NSA_ILi128EEEEEENS_12float_e4m3_tENS5_IJlSB_lEEESI_NS5_IJSB_llEEENS4_8TiledMMAINS4_8MMA_AtomIJNS4_4SM904GMMA31MMA_64x256x32_F32E4M3E4M3_RS_TNILNSO_7ScaleInE1ELSQ_1EEEEEENS4_6LayoutINS5_IJNSA_ILi2EEESB_SB_EEENS5_IJSB_NSA_ILi0EEESW_EEEEENS5_IJNS4_10UnderscoreESZ_SZ_EEEEENS4_13SM90_TMA_LOADENS4_14ComposedLayoutINS4_7SwizzleILi3ELi4ELi3EEENS4_18smem_ptr_flag_bitsILi8EEENST_INS5_IJNSA_ILi8EEESG_EEENS5_IJSG_SB_EEEEEEEvNS4_8identityES12_NS13_IS15_S17_NST_INS5_IJSG_S18_EEENS5_IJSB_SG_EEEEEEENS4_9Copy_AtomIJNS4_39AutoVectorizingCopyWithAssumedAlignmentILi128EEESI_EEES1D_EENS_8epilogue10collective6detail29Sm90TmaWarpSpecializedAdapterINS1O_15DefaultEpilogueISI_SJ_SJ_NS1N_6thread17LinearCombinationISI_Li1EffLNS1S_9ScaleType4KindE0ELNS_15FloatRoundStyleE2ESI_EENS1_15EpilogueDefaultEEEEEvvEEEEvNT_6ParamsE:
        .type           _ZN7cutlass13device_kernelINS_4gemm6kernel13GemmUniversalIN4cute5tupleIJiiiiEEENS1_10collective13CollectiveMmaINS1_39MainloopSm90TmaGmmaRmemAWarpSpecializedILi3ENS5_IJNS4_1CILi1EEESB_SB_EEENS1_35KernelTmaWarpSpecializedCooperativeEEENS5_IJNSA_ILi256EEESF_NSA_ILi128EEEEEENS_12float_e4m3_tENS5_IJlSB_lEEESI_NS5_IJSB_llEEENS4_8TiledMMAINS4_8MMA_AtomIJNS4_4SM904GMMA31MMA_64x256x32_F32E4M3E4M3_RS_TNILNSO_7ScaleInE1ELSQ_1EEEEEENS4_6LayoutINS5_IJNSA_ILi2EEESB_SB_EEENS5_IJSB_NSA_ILi0EEESW_EEEEENS5_IJNS4_10UnderscoreESZ_SZ_EEEEENS4_13SM90_TMA_LOADENS4_14ComposedLayoutINS4_7SwizzleILi3ELi4ELi3EEENS4_18smem_ptr_flag_bitsILi8EEENST_INS5_IJNSA_ILi8EEESG_EEENS5_IJSG_SB_EEEEEEEvNS4_8identityES12_NS13_IS15_S17_NST_INS5_IJSG_S18_EEENS5_IJSB_SG_EEEEEEENS4_9Copy_AtomIJNS4_39AutoVectorizingCopyWithAssumedAlignmentILi128EEESI_EEES1D_EENS_8epilogue10collective6detail29Sm90TmaWarpSpecializedAdapterINS1O_15DefaultEpilogueISI_SJ_SJ_NS1N_6thread17LinearCombinationISI_Li1EffLNS1S_9ScaleType4KindE0ELNS_15FloatRoundStyleE2ESI_EENS1_15EpilogueDefaultEEEEEvvEEEEvNT_6ParamsE,@function
        .size           _ZN7cutlass13device_kernelINS_4gemm6kernel13GemmUniversalIN4cute5tupleIJiiiiEEENS1_10collective13CollectiveMmaINS1_39MainloopSm90TmaGmmaRmemAWarpSpecializedILi3ENS5_IJNS4_1CILi1EEESB_SB_EEENS1_35KernelTmaWarpSpecializedCooperativeEEENS5_IJNSA_ILi256EEESF_NSA_ILi128EEEEEENS_12float_e4m3_tENS5_IJlSB_lEEESI_NS5_IJSB_llEEENS4_8TiledMMAINS4_8MMA_AtomIJNS4_4SM904GMMA31MMA_64x256x32_F32E4M3E4M3_RS_TNILNSO_7ScaleInE1ELSQ_1EEEEEENS4_6LayoutINS5_IJNSA_ILi2EEESB_SB_EEENS5_IJSB_NSA_ILi0EEESW_EEEEENS5_IJNS4_10UnderscoreESZ_SZ_EEEEENS4_13SM90_TMA_LOADENS4_14ComposedLayoutINS4_7SwizzleILi3ELi4ELi3EEENS4_18smem_ptr_flag_bitsILi8EEENST_INS5_IJNSA_ILi8EEESG_EEENS5_IJSG_SB_EEEEEEEvNS4_8identityES12_NS13_IS15_S17_NST_INS5_IJSG_S18_EEENS5_IJSB_SG_EEEEEEENS4_9Copy_AtomIJNS4_39AutoVectorizingCopyWithAssumedAlignmentILi128EEESI_EEES1D_EENS_8epilogue10collective6detail29Sm90TmaWarpSpecializedAdapterINS1O_15DefaultEpilogueISI_SJ_SJ_NS1N_6thread17LinearCombinationISI_Li1EffLNS1S_9ScaleType4KindE0ELNS_15FloatRoundStyleE2ESI_EENS1_15EpilogueDefaultEEEEEvvEEEEvNT_6ParamsE,(.L_x_595 - _ZN7cutlass13device_kernelINS_4gemm6kernel13GemmUniversalIN4cute5tupleIJiiiiEEENS1_10collective13CollectiveMmaINS1_39MainloopSm90TmaGmmaRmemAWarpSpecializedILi3ENS5_IJNS4_1CILi1EEESB_SB_EEENS1_35KernelTmaWarpSpecializedCooperativeEEENS5_IJNSA_ILi256EEESF_NSA_ILi128EEEEEENS_12float_e4m3_tENS5_IJlSB_lEEESI_NS5_IJSB_llEEENS4_8TiledMMAINS4_8MMA_AtomIJNS4_4SM904GMMA31MMA_64x256x32_F32E4M3E4M3_RS_TNILNSO_7ScaleInE1ELSQ_1EEEEEENS4_6LayoutINS5_IJNSA_ILi2EEESB_SB_EEENS5_IJSB_NSA_ILi0EEESW_EEEEENS5_IJNS4_10UnderscoreESZ_SZ_EEEEENS4_13SM90_TMA_LOADENS4_14ComposedLayoutINS4_7SwizzleILi3ELi4ELi3EEENS4_18smem_ptr_flag_bitsILi8EEENST_INS5_IJNSA_ILi8EEESG_EEENS5_IJSG_SB_EEEEEEEvNS4_8identityES12_NS13_IS15_S17_NST_INS5_IJSG_S18_EEENS5_IJSB_SG_EEEEEEENS4_9Copy_AtomIJNS4_39AutoVectorizingCopyWithAssumedAlignmentILi128EEESI_EEES1D_EENS_8epilogue10collective6detail29Sm90TmaWarpSpecializedAdapterINS1O_15DefaultEpilogueISI_SJ_SJ_NS1N_6thread17LinearCombinationISI_Li1EffLNS1S_9ScaleType4KindE0ELNS_15FloatRoundStyleE2ESI_EENS1_15EpilogueDefaultEEEEEvvEEEEvNT_6ParamsE)
        .other          _ZN7cutlass13device_kernelINS_4gemm6kernel13GemmUniversalIN4cute5tupleIJiiiiEEENS1_10collective13CollectiveMmaINS1_39MainloopSm90TmaGmmaRmemAWarpSpecializedILi3ENS5_IJNS4_1CILi1EEESB_SB_EEENS1_35KernelTmaWarpSpecializedCooperativeEEENS5_IJNSA_ILi256EEESF_NSA_ILi128EEEEEENS_12float_e4m3_tENS5_IJlSB_lEEESI_NS5_IJSB_llEEENS4_8TiledMMAINS4_8MMA_AtomIJNS4_4SM904GMMA31MMA_64x256x32_F32E4M3E4M3_RS_TNILNSO_7ScaleInE1ELSQ_1EEEEEENS4_6LayoutINS5_IJNSA_ILi2EEESB_SB_EEENS5_IJSB_NSA_ILi0EEESW_EEEEENS5_IJNS4_10UnderscoreESZ_SZ_EEEEENS4_13SM90_TMA_LOADENS4_14ComposedLayoutINS4_7SwizzleILi3ELi4ELi3EEENS4_18smem_ptr_flag_bitsILi8EEENST_INS5_IJNSA_ILi8EEESG_EEENS5_IJSG_SB_EEEEEEEvNS4_8identityES12_NS13_IS15_S17_NST_INS5_IJSG_S18_EEENS5_IJSB_SG_EEEEEEENS4_9Copy_AtomIJNS4_39AutoVectorizingCopyWithAssumedAlignmentILi128EEESI_EEES1D_EENS_8epilogue10collective6detail29Sm90TmaWarpSpecializedAdapterINS1O_15DefaultEpilogueISI_SJ_SJ_NS1N_6thread17LinearCombinationISI_Li1EffLNS1S_9ScaleType4KindE0ELNS_15FloatRoundStyleE2ESI_EENS1_15EpilogueDefaultEEEEEvvEEEEvNT_6ParamsE,@"STO_CUDA_ENTRY STV_DEFAULT"
_ZN7cutlass13device_kernelINS_4gemm6kernel13GemmUniversalIN4cute5tupleIJiiiiEEENS1_10collective13CollectiveMmaINS1_39MainloopSm90TmaGmmaRmemAWarpSpecializedILi3ENS5_IJNS4_1CILi1EEESB_SB_EEENS1_35KernelTmaWarpSpecializedCooperativeEEENS5_IJNSA_ILi256EEESF_NSA_ILi128EEEEEENS_12float_e4m3_tENS5_IJlSB_lEEESI_NS5_IJSB_llEEENS4_8TiledMMAINS4_8MMA_AtomIJNS4_4SM904GMMA31MMA_64x256x32_F32E4M3E4M3_RS_TNILNSO_7ScaleInE1ELSQ_1EEEEEENS4_6LayoutINS5_IJNSA_ILi2EEESB_SB_EEENS5_IJSB_NSA_ILi0EEESW_EEEEENS5_IJNS4_10UnderscoreESZ_SZ_EEEEENS4_13SM90_TMA_LOADENS4_14ComposedLayoutINS4_7SwizzleILi3ELi4ELi3EEENS4_18smem_ptr_flag_bitsILi8EEENST_INS5_IJNSA_ILi8EEESG_EEENS5_IJSG_SB_EEEEEEEvNS4_8identityES12_NS13_IS15_S17_NST_INS5_IJSG_S18_EEENS5_IJSB_SG_EEEEEEENS4_9Copy_AtomIJNS4_39AutoVectorizingCopyWithAssumedAlignmentILi128EEESI_EEES1D_EENS_8epilogue10collective6detail29Sm90TmaWarpSpecializedAdapterINS1O_15DefaultEpilogueISI_SJ_SJ_NS1N_6thread17LinearCombinationISI_Li1EffLNS1S_9ScaleType4KindE0ELNS_15FloatRoundStyleE2ESI_EENS1_15EpilogueDefaultEEEEEvvEEEEvNT_6ParamsE:
[----:B------:R-:W0:Y:S02]  /*0000*/  LDC R1, c[0x0][0x28] ;  /* 0x00000a00ff017b82 */ /* 0x000e240000000800 */
[----:B0-----:R-:W-:Y:S01]  /*0010*/  VIADD R1, R1, 0xfffff780 ;  /* 0xfffff78001017836 */ /* 0x001fe20000000000 */
[----:B------:R-:W0:Y:S01]  /*0020*/  S2R R2, SR_TID.X ;  /* 0x0000000000027919 */ /* 0x000e220000002100 */
[----:B------:R-:W-:Y:S01]  /*0030*/  ELECT P0, URZ, PT ;  /* 0x00000000003f782f */ /* 0x000fe20003800000 */
[----:B------:R-:W-:Y:S01]  /*0040*/  BSSY B0, `(.L_x_0) ;  /* 0x0000015000007945 */ /* 0x000fe20003800000 */
[--C-:B0-----:R-:W-:Y:S02]  /*0050*/  SHF.R.U32.HI R0, RZ, 0x5, R2.reuse ;  /* 0x00000005ff007819 */ /* 0x101fe40000011602 */
[----:B------:R-:W-:-:S03]  /*0060*/  SHF.R.U32.HI R2, RZ, 0x7, R2 ;  /* 0x00000007ff027819 */ /* 0x000fc60000011602 */
[----:B------:R-:W0:Y:S04]  /*0070*/  SHFL.IDX PT, R3, R0, RZ, 0x1f ;  /* 0x00001fff00037589 */ /* 0x000e2800000e0000 */
[----:B------:R-:W1:Y:S01]  /*0080*/  SHFL.IDX PT, R2, R2, RZ, 0x1f ;  /* 0x00001fff02027589 */ /* 0x000e6200000e0000 */
[----:B0-----:R-:W-:Y:S02]  /*0090*/  R2UR UR10, R3 ;  /* 0x00000000030a72ca */ /* 0x001fe400000e0000 */
[----:B-1----:R-:W-:-:S11]  /*00a0*/  R2UR UR5, R2 ;  /* 0x00000000020572ca */ /* 0x002fd600000e0000 */
[----:B------:R-:W-:Y:S02]  /*00b0*/  USHF.R.S32.HI UR4, URZ, 0x1f, UR10 ;  /* 0x0000001f3f047899 */ /* 0x000fe4000801140a */
[----:B------:R-:W-:Y:S02]  /*00c0*/  ISETP.NE.OR P0, PT, RZ, UR10, !P0 ;  /* 0x0000000aff007c0c */ /* 0x000fe4000c705670 */
[----:B------:R-:W-:-:S04]  /*00d0*/  ULEA.HI UR4, UR4, UR10, URZ, 0x2 ;  /* 0x0000000a04047291 */ /* 0x000fc8000f8f103f */
[----:B------:R-:W-:-:S04]  /*00e0*/  ULOP3.LUT UR4, UR4, 0xfffffffc, URZ, 0xc0, !UPT ;  /* 0xfffffffc04047892 */ /* 0x000fc8000f8ec03f */
[----:B------:R-:W-:-:S03]  /*00f0*/  UIADD3 UR10, UR10, -UR4, URZ ;  /* 0x800000040a0a7290 */ /* 0x000fc6000fffe03f */
[----:B------:R-:W-:Y:S09]  /*0100*/  @P0 BRA `(.L_x_1) ;  /* 0x0000000000200947 */ /* 0x000ff20003800000 */
[----:B------:R-:W-:Y:S02]  /*0110*/  ULDC.64 UR6, c[0x0][0x198] ;  /* 0x0000660000067ab9 */ /* 0x000fe40000000a00 */
[----:B------:R-:W-:Y:S02]  /*0120*/  UIADD3 UR8, UP0, UR6, 0xf0, URZ ;  /* 0x000000f006087890 */ /* 0x000fe4000ff1e03f */
[----:B------:R-:W-:Y:S02]  /*0130*/  UIADD3 UR6, UP1, UR6, 0x1f0, URZ ;  /* 0x000001f006067890 */ /* 0x000fe4000ff3e03f */
[----:B------:R-:W-:Y:S02]  /*0140*/  UIADD3.X UR9, URZ, UR7, URZ, UP0, !UPT ;  /* 0x000000073f097290 */ /* 0x000fe400087fe43f */
[----:B------:R-:W-:-:S07]  /*0150*/  UIADD3.X UR7, URZ, UR7, URZ, UP1, !UPT ;  /* 0x000000073f077290 */ /* 0x000fce0008ffe43f */
[----:B------:R0:W-:Y:S02]  /*0160*/  UTMACCTL.PF [UR8] ;  /* 0x00000000080079b9 */ /* 0x0001e40008040000 */
[----:B------:R0:W-:Y:S02]  /*0170*/  UTMACCTL.PF [UR6] ;  /* 0x00000000060079b9 */ /* 0x0001e40008040000 */
[----:B0-----:R-:W-:Y:S01]  /*0180*/  NOP ;  /* 0x0000000000007918 */ /* 0x001fe20000000000 */
.L_x_1:
[----:B------:R-:W-:Y:S05]  /*0190*/  BSYNC B0 ;  /* 0x0000000000007941 */ /* 0x000fea0003800000 */
.L_x_0:
[----:B------:R-:W0:Y:S01]  /*01a0*/  SHFL.IDX PT, R2, R0, RZ, 0x1f ;  /* 0x00001fff00027589 */ /* 0x000e2200000e0000 */
[----:B------:R-:W-:Y:S01]  /*01b0*/  UISETP.NE.AND UP0, UPT, UR10, 0x3, UPT ;  /* 0x000000030a00788c */ /* 0x000fe2000bf05270 */
[----:B------:R-:W-:Y:S01]  /*01c0*/  ISETP.NE.AND P1, PT, RZ, UR5, PT ;  /* 0x00000005ff007c0c */ /* 0x000fe2000bf25270 */
[----:B------:R-:W-:Y:S02]  /*01d0*/  UIADD3 UR18, UR5, -0x1, URZ ;  /* 0xffffffff05127890 */ /* 0x000fe4000fffe03f */
[----:B------:R-:W-:Y:S02]  /*01e0*/  UISETP.EQ.OR UP0, UPT, UR10, URZ, !UP0 ;  /* 0x0000003f0a00728c */ /* 0x000fe4000c702670 */
[----:B------:R-:W-:Y:S02]  /*01f0*/  UISETP.GE.U32.AND UP1, UPT, UR18, 0x2, UPT ;  /* 0x000000021200788c */ /* 0x000fe4000bf26070 */
[----:B------:R-:W-:-:S04]  /*0200*/  UISETP.EQ.AND UP0, UPT, UR5, URZ, UP0 ;  /* 0x0000003f0500728c */ /* 0x000fc80008702270 */
[----:B------:R-:W-:-:S04]  /*0210*/  USEL UR43, URZ, 0x1, !UP0 ;  /* 0x000000013f2b7887 */ /* 0x000fc8000c000000 */
[----:B------:R-:W-:Y:S01]  /*0220*/  USEL UR43, UR43, 0x2, UP1 ;  /* 0x000000022b2b7887 */ /* 0x000fe20008800000 */
[----:B0-----:R-:W-:-:S13]  /*0230*/  ISETP.NE.AND P0, PT, R2, RZ, PT ;  /* 0x000000ff0200720c */ /* 0x001fda0003f05270 */
[----:B------:R-:W-:Y:S05]  /*0240*/  @P0 BRA `(.L_x_2) ;  /* 0x0000000000500947 */ /* 0x000fea0003800000 */
[----:B------:R-:W0:Y:S01]  /*0250*/  S2UR UR8, SR_CgaCtaId ;  /* 0x00000000000879c3 */ /* 0x000e220000008800 */
[----:B------:R-:W-:Y:S01]  /*0260*/  UMOV UR4, 0x400 ;  /* 0x0000040000047882 */ /* 0x000fe20000000000 */
[----:B------:R-:W-:Y:S01]  /*0270*/  UMOV UR5, 0x1 ;  /* 0x0000000100057882 */ /* 0x000fe20000000000 */
[----:B------:R-:W-:Y:S01]  /*0280*/  UMOV UR6, 0x100 ;  /* 0x0000010000067882 */ /* 0x000fe20000000000 */
[----:B------:R-:W-:Y:S01]  /*0290*/  ELECT P0, URZ, PT ;  /* 0x00000000003f782f */ /* 0x000fe20003800000 */
[----:B------:R-:W-:-:S04]  /*02a0*/  UIADD3 UR6, -UR6, 0x100000, URZ ;  /* 0x0010000006067890 */ /* 0x000fc8000fffe13f */
[----:B------:R-:W-:Y:S02]  /*02b0*/  USHF.L.U32 UR7, UR6, 0xb, URZ ;  /* 0x0000000b06077899 */ /* 0x000fe4000800063f */
[----:B------:R-:W-:Y:S02]  /*02c0*/  USHF.L.U32 UR6, UR6, 0x1, URZ ;  /* 0x0000000106067899 */ /* 0x000fe4000800063f */
[----:B0-----:R-:W-:Y:S02]  /*02d0*/  ULEA UR8, UR8, UR4, 0x18 ;  /* 0x0000000408087291 */ /* 0x001fe4000f8ec03f */
[----:B------:R-:W-:-:S04]  /*02e0*/  UIADD3 UR4, -UR5, 0x100000, URZ ;  /* 0x0010000005047890 */ /* 0x000fc8000fffe13f */
[----:B------:R-:W-:Y:S02]  /*02f0*/  USHF.L.U32 UR5, UR4, 0xb, URZ ;  /* 0x0000000b04057899 */ /* 0x000fe4000800063f */
[----:B------:R-:W-:Y:S01]  /*0300*/  USHF.L.U32 UR4, UR4, 0x1, URZ ;  /* 0x0000000104047899 */ /* 0x000fe2000800063f */
[----:B------:R-:W0:Y:S11]  /*0310*/  FENCE.VIEW.ASYNC.S ;  /* 0x00000000000073c6 */ /* 0x000e360000000000 */
[----:B0-----:R0:W1:Y:S01]  /*0320*/  SYNCS.EXCH.64 URZ, [UR8], UR4 ;  /* 0x00000004083f75b2 */ /* 0x0010620008000100 */
[----:B------:R0:W2:Y:S01]  /*0330*/  SYNCS.EXCH.64 URZ, [UR8+0x18], UR6 ;  /* 0x00001806083f75b2 */ /* 0x0000a20008000100 */
[----:B------:R0:W3:Y:S01]  /*0340*/  SYNCS.EXCH.64 URZ, [UR8+0x8], UR4 ;  /* 0x00000804083f75b2 */ /* 0x0000e20008000100 */
[----:B------:R0:W4:Y:S01]  /*0350*/  SYNCS.EXCH.64 URZ, [UR8+0x20], UR6 ;  /* 0x00002006083f75b2 */ /* 0x0001220008000100 */
[----:B------:R0:W0:Y:S01]  /*0360*/  SYNCS.EXCH.64 URZ, [UR8+0x10], UR4 ;  /* 0x00001004083f75b2 */ /* 0x0000220008000100 */
[----:B------:R0:W0:Y:S01]  /*0370*/  SYNCS.EXCH.64 URZ, [UR8+0x28], UR6 ;  /* 0x00002806083f75b2 */ /* 0x0000220008000100 */
[----:B------:R-:W-:Y:S01]  /*0380*/  NOP ;  /* 0x0000000000007918 */ /* 0x000fe20000000000 */
.L_x_2:
[----:B------:R-:W5:Y:S01]  /*0390*/  SHFL.IDX PT, R0, R0, RZ, 0x1f ;  /* 0x00001fff00007589 */ /* 0x000f6200000e0000 */
[----:B------:R-:W-:Y:S01]  /*03a0*/  ELECT P0, URZ, PT ;  /* 0x00000000003f782f */ /* 0x000fe20003800000 */
[----:B------:R-:W1:Y:S01]  /*03b0*/  S2UR UR17, SR_CTAID.Y ;  /* 0x00000000001179c3 */ /* 0x000e620000002600 */
[----:B0-----:R-:W-:Y:S01]  /*03c0*/  ULDC UR5, c[0x0][0x65c] ;  /* 0x0001970000057ab9 */ /* 0x001fe20000000800 */
[----:B------:R-:W-:Y:S01]  /*03d0*/  UMOV UR12, 0x20 ;  /* 0x00000020000c7882 */ /* 0x000fe20000000000 */
[----:B------:R-:W-:Y:S01]  /*03e0*/  UISETP.NE.AND UP2, UPT, UR5, 0x1, UPT ;  /* 0x000000010500788c */ /* 0x000fe2000bf45270 */
[----:B------:R-:W-:Y:S01]  /*03f0*/  NOP ;  /* 0x0000000000007918 */ /* 0x000fe20000000000 */
[----:B------:R-:W-:Y:S02]  /*0400*/  NOP ;  /* 0x0000000000007918 */ /* 0x000fe40000000000 */
[----:B------:R-:W-:Y:S01]  /*0410*/  UP2UR UR42, UPR, URZ, 0x4 ;  /* 0x000000043f2a7883 */ /* 0x000fe20008000000 */
[----:B------:R-:W0:Y:S01]  /*0420*/  S2UR UR4, SR_CTAID.X ;  /* 0x00000000000479c3 */ /* 0x000e220000002500 */
[----:B------:R-:W-:-:S02]  /*0430*/  PLOP3.LUT P2, PT, PT, PT, UP2, 0x80, 0x0 ;  /* 0x000000000000781c */ /* 0x000fc40003f4f028 */
[----:B------:R-:W-:Y:S02]  /*0440*/  PLOP3.LUT P4, PT, PT, PT, UP2, 0x80, 0x0 ;  /* 0x000000000000781c */ /* 0x000fe40003f8f028 */
[----:B------:R-:W-:Y:S01]  /*0450*/  PLOP3.LUT P3, PT, PT, PT, UP2, 0x80, 0x0 ;  /* 0x000000000000781c */ /* 0x000fe20003f6f028 */
[----:B------:R-:W-:Y:S01]  /*0460*/  @UP2 ULDC UR14, c[0x0][0x10] ;  /* 0x00000400000e2ab9 */ /* 0x000fe20000000800 */
[----:B------:R-:W-:Y:S01]  /*0470*/  @UP2 UMOV UR9, URZ ;  /* 0x0000003f00092c82 */ /* 0x000fe20008000000 */
[----:B------:R-:W-:Y:S01]  /*0480*/  @!UP2 ULDC UR11, c[0x0][0xc] ;  /* 0x00000300000baab9 */ /* 0x000fe20000000800 */
[----:B-----5:R-:W-:Y:S01]  /*0490*/  ISETP.NE.OR P0, PT, R0, RZ, !P0 ;  /* 0x000000ff0000720c */ /* 0x020fe20004705670 */
[----:B-1----:R-:W-:Y:S02]  /*04a0*/  @UP2 UMOV UR7, UR17 ;  /* 0x0000001100072c82 */ /* 0x002fe40008000000 */
[----:B------:R-:W-:Y:S01]  /*04b0*/  @UP2 UMOV UR8, UR7 ;  /* 0x0000000700082c82 */ /* 0x000fe20008000000 */
[----:B------:R-:W-:Y:S01]  /*04c0*/  @!UP2 UMOV UR7, UR17 ;  /* 0x000000110007ac82 */ /* 0x000fe20008000000 */
[----:B0-----:R-:W-:-:S08]  /*04d0*/  @UP2 UIMAD.WIDE.U32 UR14, UR4, UR14, UR8 ;  /* 0x0000000e040e22a5 */ /* 0x001fd0000f8e0008 */
[----:B------:R-:W-:Y:S01]  /*04e0*/  VOTEU.ALL UP0, P0 ;  /* 0x00000000003f7886 */ /* 0x000fe20000000000 */
[----:B------:R-:W-:Y:S01]  /*04f0*/  VOTEU.ALL UP1, P0 ;  /* 0x00000000003f7886 */ /* 0x000fe20000020000 */
[----:B------:R-:W-:-:S03]  /*0500*/  IMAD.U32 R2, RZ, RZ, UR14 ;  /* 0x0000000eff027e24 */ /* 0x000fc6000f8e00ff */
[----:B------:R-:W0:Y:S01]  /*0510*/  @!UP0 S2UR UR6, SR_CgaCtaId ;  /* 0x00000000000689c3 */ /* 0x000e220000008800 */
[----:B------:R-:W-:Y:S01]  /*0520*/  @!UP0 UMOV UR5, 0x400 ;  /* 0x0000040000058882 */ /* 0x000fe20000000000 */
[----:B------:R-:W-:-:S04]  /*0530*/  @!UP0 UIADD3 UR12, -UR12, 0x100000, URZ ;  /* 0x001000000c0c8890 */ /* 0x000fc8000fffe13f */
[----:B------:R-:W-:Y:S02]  /*0540*/  @!UP0 USHF.L.U32 UR13, UR12, 0xb, URZ ;  /* 0x0000000b0c0d8899 */ /* 0x000fe4000800063f */
[----:B------:R-:W-:Y:S01]  /*0550*/  @!UP0 USHF.L.U32 UR12, UR12, 0x1, URZ ;  /* 0x000000010c0c8899 */ /* 0x000fe2000800063f */
[----:B------:R-:W-:Y:S01]  /*0560*/  IMAD.U32 R3, RZ, RZ, UR15 ;  /* 0x0000000fff037e24 */ /* 0x000fe2000f8e00ff */
[----:B0-----:R-:W-:Y:S01]  /*0570*/  @!UP0 ULEA UR16, UR6, UR5, 0x18 ;  /* 0x0000000506108291 */ /* 0x001fe2000f8ec03f */
[----:B------:R-:W-:Y:S01]  /*0580*/  VOTEU.ALL UP0, P0 ;  /* 0x00000000003f7886 */ /* 0x000fe20000000000 */
[----:B------:R-:W-:Y:S01]  /*0590*/  PLOP3.LUT P0, PT, PT, PT, UP2, 0x80, 0x0 ;  /* 0x000000000000781c */ /* 0x000fe20003f0f028 */
[----:B------:R-:W-:Y:S01]  /*05a0*/  UMOV UR5, URZ ;  /* 0x0000003f00057c82 */ /* 0x000fe20008000000 */
[----:B------:R-:W-:Y:S01]  /*05b0*/  @UP2 UMOV UR6, URZ ;  /* 0x0000003f00062c82 */ /* 0x000fe20008000000 */
[----:B------:R-:W-:Y:S02]  /*05c0*/  @!UP2 UIMAD.WIDE.U32 UR8, UR11, UR7, UR4 ;  /* 0x000000070b08a2a5 */ /* 0x000fe4000f8e0004 */
[----:B------:R-:W-:-:S04]  /*05d0*/  @UP2 UIADD3 UR6, UR15, UR6, URZ ;  /* 0x000000060f062290 */ /* 0x000fc8000fffe03f */
[----:B------:R-:W-:Y:S01]  /*05e0*/  IMAD.U32 R5, RZ, RZ, UR9 ;  /* 0x00000009ff057e24 */ /* 0x000fe2000f8e00ff */
[----:B------:R-:W0:Y:S02]  /*05f0*/  FENCE.VIEW.ASYNC.S ;  /* 0x00000000000073c6 */ /* 0x000e240000000000 */
[----:B0-----:R0:W2:Y:S01]  /*0600*/  @!UP0 SYNCS.EXCH.64 URZ, [UR16+0x40], UR12 ;  /* 0x0000400c103f85b2 */ /* 0x0010a20008000100 */
[----:B------:R-:W-:Y:S02]  /*0610*/  @P2 IMAD.U32 R6, RZ, RZ, UR6 ;  /* 0x00000006ff062e24 */ /* 0x000fe4000f8e00ff */
[----:B------:R-:W-:Y:S02]  /*0620*/  @P0 IMAD.MOV.U32 R7, RZ, RZ, R2 ;  /* 0x000000ffff070224 */ /* 0x000fe400078e0002 */
[----:B------:R-:W-:Y:S02]  /*0630*/  IMAD.U32 R2, RZ, RZ, UR8 ;  /* 0x00000008ff027e24 */ /* 0x000fe4000f8e00ff */
[----:B------:R-:W-:-:S02]  /*0640*/  @!P4 IMAD.MOV.U32 R6, RZ, RZ, R5 ;  /* 0x000000ffff06c224 */ /* 0x000fc400078e0005 */
[----:B------:R-:W-:Y:S02]  /*0650*/  @!P3 IMAD.MOV.U32 R7, RZ, RZ, R2 ;  /* 0x000000ffff07b224 */ /* 0x000fe400078e0002 */
[----:B------:R-:W-:Y:S01]  /*0660*/  IMAD.U32 R3, RZ, RZ, UR9 ;  /* 0x00000009ff037e24 */ /* 0x000fe2000f8e00ff */
[----:B------:R0:W-:Y:S01]  /*0670*/  STL [R1+0x200], R6 ;  /* 0x0002000601007387 */ /* 0x0001e20000100800 */
[----:B------:R-:W-:-:S03]  /*0680*/  IMAD.U32 R4, RZ, RZ, UR8 ;  /* 0x00000008ff047e24 */ /* 0x000fc6000f8e00ff */
[----:B------:R0:W-:Y:S01]  /*0690*/  STL [R1+0x204], R7 ;  /* 0x0002040701007387 */ /* 0x0001e20000100800 */
[----:B------:R0:W2:Y:S01]  /*06a0*/  @!UP1 SYNCS.EXCH.64 URZ, [UR16+0x48], UR12 ;  /* 0x0000480c103f95b2 */ /* 0x0000a20008000100 */
[----:B------:R-:W-:Y:S01]  /*06b0*/  NOP ;  /* 0x0000000000007918 */ /* 0x000fe20000000000 */
[----:B--234-:R-:W-:Y:S06]  /*06c0*/  BAR.SYNC.DEFER_BLOCKING 0x0 ;  /* 0x0000000000007b1d */ /* 0x01cfec0000010000 */
[----:B------:R-:W-:Y:S05]  /*06d0*/  @!P1 BRA `(.L_x_3) ;  /* 0x0000025000e49947 */ /* 0x000fea0003800000 */
[----:B------:R-:W-:-:S06]  /*06e0*/  UISETP.GT.U32.AND UP0, UPT, UR18, 0x1, UPT ;  /* 0x000000011200788c */ /* 0x000fcc000bf04070 */
[----:B------:R-:W-:-:S13]  /*06f0*/  PLOP3.LUT P0, PT, PT, PT, UP0, 0x80, 0x0 ;  /* 0x000000000000781c */ /* 0x000fda0003f0f008 */
[----:B0-----:R-:W-:Y:S05]  /*0700*/  @P0 EXIT ;  /* 0x000000000000094d */ /* 0x001fea0003800000 */
[----:B------:R-:W-:Y:S01]  /*0710*/  ULDC.64 UR8, c[0x0][0x650] ;  /* 0x0001940000087ab9 */ /* 0x000fe20000000a00 */
[----:B------:R-:W-:Y:S01]  /*0720*/  UMOV UR45, 0xffffffff ;  /* 0xffffffff002d7882 */ /* 0x000fe20000000000 */
[----:B------:R-:W-:Y:S01]  /*0730*/  ISETP.GE.U32.AND P0, PT, R7, UR8, PT ;  /* 0x0000000807007c0c */ /* 0x000fe2000bf06070 */
[----:B------:R-:W-:Y:S01]  /*0740*/  UMOV UR41, 0xffffffff ;  /* 0xffffffff00297882 */ /* 0x000fe20000000000 */
[----:B------:R-:W-:Y:S01]  /*0750*/  UMOV UR44, 0xffffffff ;  /* 0xffffffff002c7882 */ /* 0x000fe20000000000 */
[----:B------:R-:W-:Y:S02]  /*0760*/  PRMT R0, RZ, 0x7610, R0 ;  /* 0x00007610ff007816 */ /* 0x000fe40000000000 */
[----:B------:R-:W-:-:S13]  /*0770*/  ISETP.GE.U32.AND.EX P0, PT, R6, UR9, PT, P0 ;  /* 0x0000000906007c0c */ /* 0x000fda000bf06100 */
[----:B------:R-:W-:Y:S05]  /*0780*/  @P0 BRA `(.L_x_4) ;  /* 0x0000000400800947 */ /* 0x000fea0003800000 */
[----:B------:R-:W-:Y:S01]  /*0790*/  I2FP.F32.U32 R0, UR4 ;  /* 0x0000000400007c45 */ /* 0x000fe20008201000 */
[----:B------:R-:W-:Y:S01]  /*07a0*/  ULDC.64 UR16, c[0x0][0x628] ;  /* 0x00018a0000107ab9 */ /* 0x000fe20000000a00 */
[----:B------:R-:W-:Y:S01]  /*07b0*/  ULDC UR6, c[0x0][0x150] ;  /* 0x0000540000067ab9 */ /* 0x000fe20000000800 */
[----:B------:R-:W-:Y:S01]  /*07c0*/  ISETP.NE.U32.AND P0, PT, RZ, UR16, PT ;  /* 0x00000010ff007c0c */ /* 0x000fe2000bf05070 */
[----:B------:R-:W-:Y:S01]  /*07d0*/  ULDC UR15, c[0x0][0x630] ;  /* 0x00018c00000f7ab9 */ /* 0x000fe20000000800 */
[----:B------:R-:W-:Y:S01]  /*07e0*/  FMUL R0, R0, UR6 ;  /* 0x0000000600007c20 */ /* 0x000fe20008400000 */
[----:B------:R-:W-:Y:S01]  /*07f0*/  R2UR UR18, R7 ;  /* 0x00000000071272ca */ /* 0x000fe200000e0000 */
[----:B------:R-:W-:Y:S01]  /*0800*/  ULDC UR20, c[0x0][0x154] ;  /* 0x0000550000147ab9 */ /* 0x000fe20000000800 */
[----:B------:R-:W-:Y:S01]  /*0810*/  ISETP.NE.AND.EX P0, PT, RZ, UR17, PT, P0 ;  /* 0x00000011ff007c0c */ /* 0x000fe2000bf05300 */
[----:B------:R0:W1:Y:S01]  /*0820*/  F2I.U32.TRUNC.NTZ R2, R0 ;  /* 0x0000000000027305 */ /* 0x000062000020f000 */
[----:B------:R-:W-:-:S02]  /*0830*/  R2UR UR19, R6 ;  /* 0x00000000061372ca */ /* 0x000fc400000e0000 */
[----:B------:R-:W-:Y:S02]  /*0840*/  R2UR UR8, R7 ;  /* 0x00000000070872ca */ /* 0x000fe400000e0000 */
[----:B------:R-:W-:-:S07]  /*0850*/  R2UR UR9, R6 ;  /* 0x00000000060972ca */ /* 0x000fce00000e0000 */
[----:B0-----:R-:W-:Y:S08]  /*0860*/  @!P0 BRA `(.L_x_5) ;  /* 0x0000000000308947 */ /* 0x001ff00003800000 */
[----:B------:R-:W-:Y:S01]  /*0870*/  R2UR UR8, R7 ;  /* 0x00000000070872ca */ /* 0x000fe200000e0000 */
[----:B------:R-:W-:Y:S01]  /*0880*/  ULDC UR6, c[0x0][0x634] ;  /* 0x00018d0000067ab9 */ /* 0x000fe20000000800 */
[----:B------:R-:W-:-:S11]  /*0890*/  R2UR UR14, R6 ;  /* 0x00000000060e72ca */ /* 0x000fd600000e0000 */
[----:B------:R-:W-:-:S04]  /*08a0*/  UIADD3 UR6, UP0, UR8, UR6, URZ ;  /* 0x0000000608067290 */ /* 0x000fc8000ff1e03f */
[----:B------:R-:W-:-:S04]  /*08b0*/  UIADD3.X UR14, URZ, UR14, URZ, UP0, !UPT ;  /* 0x0000000e3f0e7290 */ /* 0x000fc800087fe43f */
[----:B------:R-:W-:-:S04]  /*08c0*/  UIMAD.WIDE.U32 UR8, UR14, UR16, URZ ;  /* 0x000000100e0872a5 */ /* 0x000fc8000f8e003f */
[----:B------:R-:W-:Y:S02]  /*08d0*/  UIMAD.WIDE.U32 UR10, UP0, UR6, UR17, UR8 ;  /* 0x00000011060a72a5 */ /* 0x000fe4000f800008 */
[----:B------:R-:W-:Y:S02]  /*08e0*/  UIMAD.WIDE.U32 UR8, UR6, UR16, URZ ;  /* 0x00000010060872a5 */ /* 0x000fe4000f8e003f */
[----:B------:R-:W-:Y:S02]  /*08f0*/  UIADD3.X UR13, URZ, URZ, URZ, UP0, !UPT ;  /* 0x0000003f3f0d7290 */ /* 0x000fe400087fe43f */
[----:B------:R-:W-:Y:S01]  /*0900*/  UIADD3 URZ, UP0, UR9, UR10, URZ ;  /* 0x0000000a093f7290 */ /* 0x000fe2000ff1e03f */
[----:B------:R-:W-:-:S03]  /*0910*/  UMOV UR12, UR11 ;  /* 0x0000000b000c7c82 */ /* 0x000fc60008000000 */
[----:B------:R-:W-:-:S12]  /*0920*/  UIMAD.WIDE.U32.X UR8, UR14, UR17, UR12, UP0 ;  /* 0x000000110e0872a5 */ /* 0x000fd800080e040c */
.L_x_5:
[----:B------:R-:W-:Y:S01]  /*0930*/  USHF.R.U64 UR44, UR8, UR15, UR9 ;  /* 0x0000000f082c7299 */ /* 0x000fe20008001209 */
[----:B------:R-:W-:Y:S01]  /*0940*/  I2FP.F32.U32 R0, UR7 ;  /* 0x0000000700007c45 */ /* 0x000fe20008201000 */
[----:B------:R-:W-:Y:S01]  /*0950*/  USHF.R.U32.HI UR5, URZ, UR15, UR9 ;  /* 0x0000000f3f057299 */ /* 0x000fe20008011609 */
[----:B-1----:R-:W-:Y:S01]  /*0960*/  R2UR UR12, R2 ;  /* 0x00000000020c72ca */ /* 0x002fe200000e0000 */
[----:B------:R-:W-:Y:S02]  /*0970*/  UIADD3 UR6, UP0, URZ, -UR44, URZ ;  /* 0x8000002c3f067290 */ /* 0x000fe4000ff1e03f */
[----:B------:R-:W-:Y:S01]  /*0980*/  FMUL R0, R0, UR20 ;  /* 0x0000001400007c20 */ /* 0x000fe20008400000 */
[----:B------:R-:W-:Y:S01]  /*0990*/  ULDC.64 UR8, c[0x0][0x620] ;  /* 0x0001880000087ab9 */ /* 0x000fe20000000a00 */
[----:B------:R-:W-:Y:S01]  /*09a0*/  UIADD3.X UR5, URZ, ~UR5, URZ, UP0, !UPT ;  /* 0x800000053f057290 */ /* 0x000fe200087fe43f */
[----:B------:R-:W-:Y:S01]  /*09b0*/  UMOV UR10, UR18 ;  /* 0x00000012000a7c82 */ /* 0x000fe20008000000 */
[----:B------:R-:W-:-:S02]  /*09c0*/  UMOV UR11, UR19 ;  /* 0x00000013000b7c82 */ /* 0x000fc40008000000 */
[----:B------:R-:W-:Y:S01]  /*09d0*/  UIMAD UR5, UR5, UR8, URZ ;  /* 0x00000008050572a4 */ /* 0x000fe2000f8e023f */
[----:B------:R-:W0:Y:S01]  /*09e0*/  F2I.U32.TRUNC.NTZ R0, R0 ;  /* 0x0000000000007305 */ /* 0x000e22000020f000 */
[----:B------:R-:W-:Y:S02]  /*09f0*/  UIMAD.WIDE.U32 UR10, UR6, UR8, UR10 ;  /* 0x00000008060a72a5 */ /* 0x000fe4000f8e000a */
[----:B------:R-:W-:Y:S01]  /*0a00*/  UIMAD UR6, UR6, UR9, UR5 ;  /* 0x00000009060672a4 */ /* 0x000fe2000f8e0205 */
[----:B------:R-:W-:Y:S01]  /*0a10*/  ULDC UR21, c[0x0][0x658] ;  /* 0x0001960000157ab9 */ /* 0x000fe20000000800 */
[----:B------:R-:W-:Y:S02]  /*0a20*/  UMOV UR19, 0xffffffff ;  /* 0xffffffff00137882 */ /* 0x000fe40000000000 */
[----:B------:R-:W-:Y:S01]  /*0a30*/  UIADD3 UR6, UR11, UR6, URZ ;  /* 0x000000060b067290 */ /* 0x000fe2000fffe03f */
[----:B------:R-:W-:Y:S01]  /*0a40*/  ULDC UR15, c[0x0][0x618] ;  /* 0x00018600000f7ab9 */ /* 0x000fe20000000800 */
[----:B------:R-:W-:Y:S01]  /*0a50*/  ULDC.64 UR8, c[0x0][0x640] ;  /* 0x0001900000087ab9 */ /* 0x000fe20000000a00 */
[----:B------:R-:W-:Y:S01]  /*0a60*/  USHF.L.U32 UR11, UR19, UR21, URZ ;  /* 0x00000015130b7299 */ /* 0x000fe2000800063f */
[----:B------:R-:W-:Y:S01]  /*0a70*/  ISETP.NE.U32.AND P0, PT, RZ, UR8, PT ;  /* 0x00000008ff007c0c */ /* 0x000fe2000bf05070 */
[----:B------:R-:W-:-:S02]  /*0a80*/  USHF.R.U64 UR19, UR10, UR15, UR6 ;  /* 0x0000000f0a137299 */ /* 0x000fc40008001206 */
[----:B------:R-:W-:Y:S01]  /*0a90*/  USHF.R.U32.HI UR10, URZ, UR15, UR6 ;  /* 0x0000000f3f0a7299 */ /* 0x000fe20008011606 */
[----:B0-----:R-:W-:Y:S01]  /*0aa0*/  R2UR UR14, R0 ;  /* 0x00000000000e72ca */ /* 0x001fe200000e0000 */
[----:B------:R-:W-:Y:S01]  /*0ab0*/  ULDC UR17, c[0x0][0x608] ;  /* 0x0001820000117ab9 */ /* 0x000fe20000000800 */
[----:B------:R-:W-:Y:S01]  /*0ac0*/  ISETP.NE.AND.EX P0, PT, RZ, UR9, PT, P0 ;  /* 0x00000009ff007c0c */ /* 0x000fe2000bf05300 */
[----:B------:R-:W-:Y:S02]  /*0ad0*/  USHF.R.U64 UR23, UR19, UR17, UR10 ;  /* 0x0000001113177299 */ /* 0x000fe4000800120a */
[----:B------:R-:W-:Y:S01]  /*0ae0*/  USHF.R.U32.HI UR10, URZ, UR17, UR10 ;  /* 0x000000113f0a7299 */ /* 0x000fe2000801160a */
[----:B------:R-:W-:Y:S01]  /*0af0*/  UMOV UR16, 0x1 ;  /* 0x0000000100107882 */ /* 0x000fe20000000000 */
[----:B------:R-:W-:Y:S02]  /*0b00*/  UIADD3 UR12, -UR12, URZ, URZ ;  /* 0x0000003f0c0c7290 */ /* 0x000fe4000fffe13f */
[----:B------:R-:W-:-:S02]  /*0b10*/  USHF.R.U64 UR24, UR23, UR21, UR10 ;  /* 0x0000001517187299 */ /* 0x000fc4000800120a */
[----:B------:R-:W-:Y:S01]  /*0b20*/  USHF.L.U32 UR6, UR16, UR21, URZ ;  /* 0x0000001510067299 */ /* 0x000fe2000800063f */
[----:B------:R-:W-:Y:S01]  /*0b30*/  ULDC UR13, c[0x0][0x144] ;  /* 0x00005100000d7ab9 */ /* 0x000fe20000000800 */
[----:B------:R-:W-:Y:S01]  /*0b40*/  ULDC UR5, c[0x0][0x600] ;  /* 0x0001800000057ab9 */ /* 0x000fe20000000800 */
[----:B------:R-:W-:Y:S02]  /*0b50*/  ULOP3.LUT UR16, URZ, UR11, URZ, 0x33, !UPT ;  /* 0x0000000b3f107292 */ /* 0x000fe4000f8e333f */
[----:B------:R-:W-:Y:S02]  /*0b60*/  USHF.R.U32.HI UR11, URZ, UR21, UR10 ;  /* 0x000000153f0b7299 */ /* 0x000fe4000801160a */
[----:B------:R-:W-:Y:S02]  /*0b70*/  UIADD3 UR18, UR5, -0x1, URZ ;  /* 0xffffffff05127890 */ /* 0x000fe4000fffe03f */
[----:B------:R-:W-:Y:S02]  /*0b80*/  UIADD3 UR20, -UR14, URZ, URZ ;  /* 0x0000003f0e147290 */ /* 0x000fe4000fffe13f */
[----:B------:R-:W-:Y:S01]  /*0b90*/  UIMAD UR4, UR13, UR12, UR4 ;  /* 0x0000000c0d0472a4 */ /* 0x000fe2000f8e0204 */
[----:B------:R-:W-:Y:S01]  /*0ba0*/  ULDC UR25, c[0x0][0x148] ;  /* 0x0000520000197ab9 */ /* 0x000fe20000000800 */
[----:B------:R-:W-:Y:S01]  /*0bb0*/  ULDC UR21, c[0x0][0x648] ;  /* 0x0001920000157ab9 */ /* 0x000fe20000000800 */
[----:B------:R-:W-:Y:S01]  /*0bc0*/  ULDC UR22, c[0x0][0x638] ;  /* 0x00018e0000167ab9 */ /* 0x000fe20000000800 */
[----:B------:R-:W-:Y:S01]  /*0bd0*/  UMOV UR10, UR24 ;  /* 0x00000018000a7c82 */ /* 0x000fe20008000000 */
[----:B------:R-:W-:Y:S07]  /*0be0*/  @!P0 BRA `(.L_x_6) ;  /* 0x0000000000308947 */ /* 0x000fee0003800000 */
[----:B------:R-:W-:Y:S02]  /*0bf0*/  ULDC UR14, c[0x0][0x64c] ;  /* 0x00019300000e7ab9 */ /* 0x000fe40000000800 */
        /* <DEDUP_REMOVED lines=8> */
[----:B------:R-:W-:-:S07]  /*0c80*/  UIMAD.WIDE.U32.X UR8, UR17, UR9, UR14, UP0 ;  /* 0x00000009110872a5 */ /* 0x000fce00080e040e */
[----:B------:R-:W-:Y:S01]  /*0c90*/  UMOV UR10, UR8 ;  /* 0x00000008000a7c82 */ /* 0x000fe20008000000 */
[----:B------:R-:W-:-:S05]  /*0ca0*/  UMOV UR11, UR9 ;  /* 0x00000009000b7c82 */ /* 0x000fca0008000000 */
.L_x_6:
[----:B------:R-:W-:Y:S01]  /*0cb0*/  UISETP.NE.AND UP0, UPT, UR42, URZ, UPT ;  /* 0x0000003f2a00728c */ /* 0x000fe2000bf05270 */
[----:B------:R-:W-:Y:S01]  /*0cc0*/  IMAD.MOV.U32 R0, RZ, RZ, 0x1 ;  /* 0x00000001ff007424 */ /* 0x000fe200078e00ff */
[----:B------:R-:W-:Y:S02]  /*0cd0*/  USHF.R.U64 UR8, UR10, UR21, UR11 ;  /* 0x000000150a087299 */ /* 0x000fe4000800120b */
[----:B------:R-:W-:Y:S02]  /*0ce0*/  ULOP3.LUT UR16, UR23, UR16, URZ, 0xc0, !UPT ;  /* 0x0000001017107292 */ /* 0x000fe4000f8ec03f */
[----:B------:R-:W-:Y:S02]  /*0cf0*/  ULOP3.LUT UR18, UR19, UR18, URZ, 0xc0, !UPT ;  /* 0x0000001213127292 */ /* 0x000fe4000f8ec03f */
[----:B------:R-:W-:-:S03]  /*0d00*/  UIMAD UR16, UR6, UR8, UR16 ;  /* 0x00000008061072a4 */ /* 0x000fc6000f8e0210 */
[----:B------:R-:W-:Y:S02]  /*0d10*/  @UP0 UIMAD UR4, UR25, UR20, UR7 ;  /* 0x00000014190402a4 */ /* 0x000fe4000f8e0207 */
[----:B------:R-:W-:-:S04]  /*0d20*/  UIADD3 UR7, -UR8, URZ, URZ ;  /* 0x0000003f08077290 */ /* 0x000fc8000fffe13f */
[----:B------:R-:W-:-:S03]  /*0d30*/  UIMAD UR6, UR7, UR22, UR24 ;  /* 0x00000016070672a4 */ /* 0x000fc6000f8e0218 */
[----:B------:R-:W-:Y:S01]  /*0d40*/  ULDC UR7, c[0x0][0x610] ;  /* 0x0001840000077ab9 */ /* 0x000fe20000000800 */
[----:B------:R-:W-:Y:S02]  /*0d50*/  UIMAD UR6, UR6, UR5, UR18 ;  /* 0x00000005060672a4 */ /* 0x000fe4000f8e0212 */
[----:B------:R-:W-:-:S04]  /*0d60*/  UIMAD UR4, UR16, UR7, UR4 ;  /* 0x00000007100472a4 */ /* 0x000fc8000f8e0204 */
[----:B------:R-:W-:Y:S02]  /*0d70*/  USEL UR41, UR6, UR4, !UP0 ;  /* 0x0000000406297287 */ /* 0x000fe4000c000000 */
[----:B------:R-:W-:-:S12]  /*0d80*/  USEL UR45, UR4, UR6, !UP0 ;  /* 0x00000006042d7287 */ /* 0x000fd8000c000000 */
.L_x_4:
[----:B------:R-:W-:-:S08]  /*0d90*/  NOP ;  /* 0x0000000000007918 */ /* 0x000fd00000000000 */
[----:B------:R-:W0:Y:S02]  /*0da0*/  USETMAXREG.TRY_ALLOC.CTAPOOL UP0, 0xf0 ;  /* 0x000000f0000079c8 */ /* 0x000e240008000600 */
[----:B0-----:R-:W-:-:S13]  /*0db0*/  PLOP3.LUT P0, PT, PT, PT, UP0, 0x80, 0x0 ;  /* 0x000000000000781c */ /* 0x001fda0003f0f008 */
[----:B------:R-:W-:Y:S05]  /*0dc0*/  @!P0 BRA `(.L_x_4) ;  /* 0xfffffffc00f08947 */ /* 0x000fea000383ffff */
[----:B------:R-:W-:Y:S01]  /*0dd0*/  ULDC.64 UR4, c[0x0][0x598] ;  /* 0x0001660000047ab9 */ /* 0x000fe20000000a00 */
[----:B------:R-:W-:Y:S01]  /*0de0*/  ULDC.64 UR36, c[0x0][0x208] ;  /* 0x0000820000247ab9 */ /* 0x000fe20000000a00 */
[----:B------:R-:W-:-:S04]  /*0df0*/  ISETP.NE.U32.AND P0, PT, RZ, UR4, PT ;  /* 0x00000004ff007c0c */ /* 0x000fc8000bf05070 */
[----:B------:R-:W-:-:S13]  /*0e00*/  ISETP.NE.AND.EX P0, PT, RZ, UR5, PT, P0 ;  /* 0x00000005ff007c0c */ /* 0x000fda000bf05300 */
[----:B------:R-:W-:Y:S05]  /*0e10*/  @!P0 BRA `(.L_x_7) ;  /* 0x00000000001c8947 */ /* 0x000fea0003800000 */
[----:B------:R-:W0:Y:S02]  /*0e20*/  LDC.64 R2, c[0x0][0x598] ;  /* 0x00016600ff027b82 */ /* 0x000e240000000a00 */
[----:B0-----:R-:W2:Y:S02]  /*0e30*/  LDG.E.64 R2, desc[UR36][R2.64] ;  /* 0x0000002402027981 */ /* 0x001ea4000c1e1b00 */
[----:B--2---:R-:W-:-:S04]  /*0e40*/  ISETP.NE.U32.AND P0, PT, R2, RZ, PT ;  /* 0x000000ff0200720c */ /* 0x004fc80003f05070 */
[----:B------:R-:W-:-:S13]  /*0e50*/  ISETP.NE.AND.EX P0, PT, R3, RZ, PT, P0 ;  /* 0x000000ff0300720c */ /* 0x000fda0003f05300 */
[----:B------:R-:W-:Y:S05]  /*0e60*/  @!P0 BRA `(.L_x_7) ;  /* 0x0000000000088947 */ /* 0x000fea0003800000 */
[----:B------:R0:W5:Y:S01]  /*0e70*/  LD.E R2, desc[UR36][R2.64] ;  /* 0x0000002402027980 */ /* 0x000162000c101900 */
[----:B------:R-:W-:Y:S05]  /*0e80*/  BRA `(.L_x_8) ;  /* 0x0000000000247947 */ /* 0x000fea0003800000 */
.L_x_7:
[----:B------:R-:W-:Y:S02]  /*0e90*/  ULDC.64 UR4, c[0x0][0x588] ;  /* 0x0001620000047ab9 */ /* 0x000fe40000000a00 */
[----:B------:R-:W-:-:S04]  /*0ea0*/  ISETP.NE.U32.AND P0, PT, RZ, UR4, PT ;  /* 0x00000004ff007c0c */ /* 0x000fc8000bf05070 */
[----:B------:R-:W-:-:S13]  /*0eb0*/  ISETP.NE.AND.EX P0, PT, RZ, UR5, PT, P0 ;  /* 0x00000005ff007c0c */ /* 0x000fda000bf05300 */
[----:B------:R-:W-:Y:S05]  /*0ec0*/  @!P0 BRA `(.L_x_9) ;  /* 0x00000000000c8947 */ /* 0x000fea0003800000 */
[----:B------:R-:W0:Y:S02]  /*0ed0*/  LDC.64 R2, c[0x0][0x588] ;  /* 0x00016200ff027b82 */ /* 0x000e240000000a00 */
[----:B0-----:R1:W5:Y:S01]  /*0ee0*/  LDG.E R2, desc[UR36][R2.64] ;  /* 0x0000002402027981 */ /* 0x001362000c1e1900 */
[----:B------:R-:W-:Y:S05]  /*0ef0*/  BRA `(.L_x_8) ;  /* 0x0000000000087947 */ /* 0x000fea0003800000 */
.L_x_9:
[----:B------:R-:W-:Y:S02]  /*0f00*/  ULDC UR4, c[0x0][0x580] ;  /* 0x0001600000047ab9 */ /* 0x000fe40000000800 */
[----:B------:R-:W-:-:S07]  /*0f10*/  IMAD.U32 R2, RZ, RZ, UR4 ;  /* 0x00000004ff027e24 */ /* 0x000fce000f8e00ff */
.L_x_8:
[----:B------:R-:W-:Y:S02]  /*0f20*/  ULDC.64 UR4, c[0x0][0x5a0] ;  /* 0x0001680000047ab9 */ /* 0x000fe40000000a00 */
[----:B------:R-:W-:-:S04]  /*0f30*/  ISETP.NE.U32.AND P0, PT, RZ, UR4, PT ;  /* 0x00000004ff007c0c */ /* 0x000fc8000bf05070 */
[----:B------:R-:W-:-:S13]  /*0f40*/  ISETP.NE.AND.EX P0, PT, RZ, UR5, PT, P0 ;  /* 0x00000005ff007c0c */ /* 0x000fda000bf05300 */
[----:B------:R-:W-:Y:S05]  /*0f50*/  @!P0 BRA `(.L_x_10) ;  /* 0x00000000001c8947 */ /* 0x000fea0003800000 */
[----:B------:R-:W2:Y:S02]  /*0f60*/  LDC.64 R4, c[0x0][0x5a0] ;  /* 0x00016800ff047b82 */ /* 0x000ea40000000a00 */
[----:B--2---:R-:W2:Y:S02]  /*0f70*/  LDG.E.64 R4, desc[UR36][R4.64] ;  /* 0x0000002404047981 */ /* 0x004ea4000c1e1b00 */
[----:B--2---:R-:W-:-:S04]  /*0f80*/  ISETP.NE.U32.AND P0, PT, R4, RZ, PT ;  /* 0x000000ff0400720c */ /* 0x004fc80003f05070 */
[----:B------:R-:W-:-:S13]  /*0f90*/  ISETP.NE.AND.EX P0, PT, R5, RZ, PT, P0 ;  /* 0x000000ff0500720c */ /* 0x000fda0003f05300 */
[----:B------:R-:W-:Y:S05]  /*0fa0*/  @!P0 BRA `(.L_x_10) ;  /* 0x0000000000088947 */ /* 0x000fea0003800000 */
[----:B------:R2:W5:Y:S01]  /*0fb0*/  LD.E R16, desc[UR36][R4.64] ;  /* 0x0000002404107980 */ /* 0x000562000c101900 */
[----:B------:R-:W-:Y:S05]  /*0fc0*/  BRA `(.L_x_11) ;  /* 0x0000000000247947 */ /* 0x000fea0003800000 */
.L_x_10:
[----:B------:R-:W-:Y:S02]  /*0fd0*/  ULDC.64 UR4, c[0x0][0x590] ;  /* 0x0001640000047ab9 */ /* 0x000fe40000000a00 */
[----:B------:R-:W-:-:S04]  /*0fe0*/  ISETP.NE.U32.AND P0, PT, RZ, UR4, PT ;  /* 0x00000004ff007c0c */ /* 0x000fc8000bf05070 */
[----:B------:R-:W-:-:S13]  /*0ff0*/  ISETP.NE.AND.EX P0, PT, RZ, UR5, PT, P0 ;  /* 0x00000005ff007c0c */ /* 0x000fda000bf05300 */
[----:B------:R-:W-:Y:S05]  /*1000*/  @!P0 BRA `(.L_x_12) ;  /* 0x00000000000c8947 */ /* 0x000fea0003800000 */
[----:B------:R-:W2:Y:S02]  /*1010*/  LDC.64 R16, c[0x0][0x590] ;  /* 0x00016400ff107b82 */ /* 0x000ea40000000a00 */
[----:B--2---:R3:W5:Y:S01]  /*1020*/  LDG.E R16, desc[UR36][R16.64] ;  /* 0x0000002410107981 */ /* 0x004762000c1e1900 */
[----:B------:R-:W-:Y:S05]  /*1030*/  BRA `(.L_x_11) ;  /* 0x0000000000087947 */ /* 0x000fea0003800000 */
.L_x_12:
[----:B------:R-:W-:Y:S02]  /*1040*/  ULDC UR4, c[0x0][0x584] ;  /* 0x0001610000047ab9 */ /* 0x000fe40000000800 */
[----:B------:R-:W-:-:S07]  /*1050*/  IMAD.U32 R16, RZ, RZ, UR4 ;  /* 0x00000004ff107e24 */ /* 0x000fce000f8e00ff */
.L_x_11:
[----:B------:R-:W-:-:S13]  /*1060*/  LOP3.LUT P0, RZ, R0, 0xff, RZ, 0xc0, !PT ;  /* 0x000000ff00ff7812 */ /* 0x000fda000780c0ff */
[----:B------:R-:W-:Y:S05]  /*1070*/  @!P0 EXIT ;  /* 0x000000000000894d */ /* 0x000fea0003800000 */
[----:B------:R-:W-:Y:S01]  /*1080*/  ULDC UR4, c[0x0][0x28c] ;  /* 0x0000a30000047ab9 */ /* 0x000fe20000000800 */
[----:B------:R-:W-:Y:S01]  /*1090*/  UMOV UR38, URZ ;  /* 0x0000003f00267c82 */ /* 0x000fe20008000000 */
[----:B------:R-:W-:Y:S01]  /*10a0*/  UIADD3 UR4, UR4, 0x7f, URZ ;  /* 0x0000007f04047890 */ /* 0x000fe2000fffe03f */
[----:B------:R-:W-:-:S03]  /*10b0*/  UMOV UR39, URZ ;  /* 0x0000003f00277c82 */ /* 0x000fc60008000000 */
[----:B------:R-:W-:-:S04]  /*10c0*/  USHF.R.S32.HI UR5, URZ, 0x1f, UR4 ;  /* 0x0000001f3f057899 */ /* 0x000fc80008011404 */
[----:B------:R-:W-:-:S04]  /*10d0*/  ULEA.HI UR5, UR5, UR4, URZ, 0x7 ;  /* 0x0000000405057291 */ /* 0x000fc8000f8f383f */
[----:B------:R-:W-:-:S12]  /*10e0*/  USHF.R.S32.HI UR40, URZ, 0x7, UR5 ;  /* 0x000000073f287899 */ /* 0x000fd80008011405 */
.L_x_557:
[----:B01----:R-:W0:Y:S01]  /*10f0*/  S2R R3, SR_CgaCtaId ;  /* 0x0000000000037919 */ /* 0x003e220000008800 */
[----:B------:R-:W-:-:S04]  /*1100*/  MOV R0, 0x400 ;  /* 0x0000040000007802 */ /* 0x000fc80000000f00 */
[----:B0-----:R-:W-:-:S05]  /*1110*/  LEA R0, R3, R0, 0x18 ;  /* 0x0000000003007211 */ /* 0x001fca00078ec0ff */
[----:B------:R-:W-:-:S05]  /*1120*/  VIADD R0, R0, 0x800 ;  /* 0x0000080000007836 */ /* 0x000fca0000000000 */
[----:B------:R-:W-:-:S13]  /*1130*/  LOP3.LUT P0, RZ, R0, 0x3ff, RZ, 0xc0, !PT ;  /* 0x000003ff00ff7812 */ /* 0x000fda000780c0ff */
[----:B---34-:R-:W-:Y:S05]  /*1140*/  @!P0 BRA `(.L_x_13) ;  /* 0x0000000000408947 */ /* 0x018fea0003800000 */
[----:B------:R-:W-:Y:S01]  /*1150*/  MOV R0, 0x0 ;  /* 0x0000000000007802 */ /* 0x000fe20000000f00 */
[----:B------:R-:W-:Y:S01]  /*1160*/  ULDC.64 UR4, c[0x4][0x70] ;  /* 0x01001c0000047ab9 */ /* 0x000fe20000000a00 */
[----:B------:R-:W-:Y:S01]  /*1170*/  ULDC.64 UR6, c[0x4][0x8] ;  /* 0x0100020000067ab9 */ /* 0x000fe20000000a00 */
[----:B--2---:R-:W-:Y:S01]  /*1180*/  IMAD.U32 R4, RZ, RZ, UR4 ;  /* 0x00000004ff047e24 */ /* 0x004fe2000f8e00ff */
[----:B------:R0:W1:Y:S01]  /*1190*/  LDC.64 R14, c[0x4][R0] ;  /* 0x01000000000e7b82 */ /* 0x0000620000000a00 */
[----:B------:R-:W-:Y:S01]  /*11a0*/  IMAD.U32 R5, RZ, RZ, UR5 ;  /* 0x00000005ff057e24 */ /* 0x000fe2000f8e00ff */
[----:B------:R-:W-:Y:S01]  /*11b0*/  ULDC.64 UR4, c[0x4][0x78] ;  /* 0x01001e0000047ab9 */ /* 0x000fe20000000a00 */
[----:B------:R-:W-:Y:S02]  /*11c0*/  IMAD.U32 R10, RZ, RZ, UR6 ;  /* 0x00000006ff0a7e24 */ /* 0x000fe4000f8e00ff */
[----:B------:R-:W-:Y:S02]  /*11d0*/  IMAD.U32 R6, RZ, RZ, UR4 ;  /* 0x00000004ff067e24 */ /* 0x000fe4000f8e00ff */
[----:B------:R-:W-:-:S02]  /*11e0*/  IMAD.U32 R7, RZ, RZ, UR5 ;  /* 0x00000005ff077e24 */ /* 0x000fc4000f8e00ff */
[----:B------:R-:W-:Y:S02]  /*11f0*/  IMAD.U32 R11, RZ, RZ, UR7 ;  /* 0x00000007ff0b7e24 */ /* 0x000fe4000f8e00ff */
[----:B------:R-:W-:Y:S02]  /*1200*/  IMAD.MOV.U32 R8, RZ, RZ, 0x70 ;  /* 0x00000070ff087424 */ /* 0x000fe400078e00ff */
[----:B------:R-:W-:Y:S02]  /*1210*/  IMAD.MOV.U32 R12, RZ, RZ, 0x1 ;  /* 0x00000001ff0c7424 */ /* 0x000fe400078e00ff */
[----:B0-----:R-:W-:-:S07]  /*1220*/  IMAD.MOV.U32 R13, RZ, RZ, RZ ;  /* 0x000000ffff0d7224 */ /* 0x001fce00078e00ff */
[----:B------:R-:W-:-:S07]  /*1230*/  LEPC R20, `(.L_x_13) ;  /* 0x000000001014794e */ /* 0x000fce0000000000 */
[----:B-1-3-5:R-:W-:Y:S05]  /*1240*/  CALL.ABS.NOINC R14 ;  /* 0x000000000e007343 */ /* 0x02afea0003c00000 */
.L_x_13:
[----:B------:R-:W0:Y:S01]  /*1250*/  S2R R3, SR_CgaCtaId ;  /* 0x0000000000037919 */ /* 0x000e220000008800 */
[----:B------:R-:W-:-:S04]  /*1260*/  MOV R0, 0x400 ;  /* 0x0000040000007802 */ /* 0x000fc80000000f00 */
[----:B0-----:R-:W-:-:S05]  /*1270*/  LEA R0, R3, R0, 0x18 ;  /* 0x0000000003007211 */ /* 0x001fca00078ec0ff */
[----:B------:R-:W-:-:S05]  /*1280*/  VIADD R18, R0, 0x18800 ;  /* 0x0001880000127836 */ /* 0x000fca0000000000 */
[----:B------:R-:W-:-:S13]  /*1290*/  LOP3.LUT P0, RZ, R18, 0x3ff, RZ, 0xc0, !PT ;  /* 0x000003ff12ff7812 */ /* 0x000fda000780c0ff */
[----:B------:R-:W-:Y:S05]  /*12a0*/  @!P0 BRA `(.L_x_14) ;  /* 0x00000000007c8947 */ /* 0x000fea0003800000 */
[----:B---3--:R-:W-:Y:S01]  /*12b0*/  MOV R17, 0x0 ;  /* 0x0000000000117802 */ /* 0x008fe20000000f00 */
        /* <DEDUP_REMOVED lines=14> */
[----:B-1---5:R-:W-:Y:S05]  /*13a0*/  CALL.ABS.NOINC R14 ;  /* 0x000000000e007343 */ /* 0x022fea0003c00000 */
.L_x_15:
[----:B------:R0:W1:Y:S01]  /*13b0*/  LDC.64 R14, c[0x4][R17] ;  /* 0x01000000110e7b82 */ /* 0x0000620000000a00 */
[----:B------:R-:W-:Y:S01]  /*13c0*/  ULDC.64 UR4, c[0x4][0x70] ;  /* 0x01001c0000047ab9 */ /* 0x000fe20000000a00 */
[----:B------:R-:W-:Y:S01]  /*13d0*/  ULDC.64 UR6, c[0x4][0x10] ;  /* 0x0100040000067ab9 */ /* 0x000fe20000000a00 */
[----:B------:R-:W-:Y:S02]  /*13e0*/  IMAD.U32 R4, RZ, RZ, UR4 ;  /* 0x00000004ff047e24 */ /* 0x000fe4000f8e00ff */
        /* <DEDUP_REMOVED lines=10> */
[----:B-1----:R-:W-:Y:S05]  /*1490*/  CALL.ABS.NOINC R14 ;  /* 0x000000000e007343 */ /* 0x002fea0003c00000 */
.L_x_14:
[----:B---3--:R-:W0:Y:S01]  /*14a0*/  S2R R17, SR_TID.X ;  /* 0x0000000000117919 */ /* 0x008e220000002100 */
[----:B------:R-:W-:-:S06]  /*14b0*/  ULOP3.LUT UR4, UR43, 0x1, URZ, 0xfc, !UPT ;  /* 0x000000012b047892 */ /* 0x000fcc000f8efc3f */
[----:B------:R-:W-:Y:S01]  /*14c0*/  IMAD.U32 R0, RZ, RZ, UR4 ;  /* 0x00000004ff007e24 */ /* 0x000fe2000f8e00ff */
[----:B------:R-:W-:-:S04]  /*14d0*/  UMOV UR4, 0xffffffff ;  /* 0xffffffff00047882 */ /* 0x000fc80000000000 */
[----:B------:R-:W-:Y:S02]  /*14e0*/  ISETP.NE.AND P0, PT, R0, 0x3, PT ;  /* 0x000000030000780c */ /* 0x000fe40003f05270 */
[----:B0-----:R-:W-:-:S04]  /*14f0*/  LOP3.LUT R13, R17, 0x80, RZ, 0xc0, !PT ;  /* 0x00000080110d7812 */ /* 0x001fc800078ec0ff */
[----:B------:R-:W-:Y:S01]  /*1500*/  SHF.R.U32.HI R13, RZ, 0x7, R13 ;  /* 0x00000007ff0d7819 */ /* 0x000fe2000001160d */
[----:B------:R-:W-:Y:S06]  /*1510*/  BRA.DIV UR4, `(.L_x_16) ;  /* 0x00000262043c7947 */ /* 0x000fec000b800000 */
.L_x_584:
[----:B------:R-:W-:Y:S05]  /*1520*/  @!P0 BRA `(.L_x_17) ;  /* 0x0000000000048947 */ /* 0x000fea0003800000 */
[----:B------:R-:W-:Y:S01]  /*1530*/  BPT.TRAP 0x1 ;  /* 0x000000040000795c */ /* 0x000fe20000300000 */
.L_x_17:
[----:B------:R-:W0:Y:S01]  /*1540*/  S2UR UR5, SR_CgaCtaId ;  /* 0x00000000000579c3 */ /* 0x000e220000008800 */
[----:B------:R-:W-:Y:S01]  /*1550*/  UMOV UR4, 0x400 ;  /* 0x0000040000047882 */ /* 0x000fe20000000000 */
[----:B------:R-:W-:Y:S02]  /*1560*/  IMAD.U32 R0, RZ, RZ, UR38 ;  /* 0x00000026ff007e24 */ /* 0x000fe4000f8e00ff */
[----:B------:R-:W-:-:S03]  /*1570*/  IMAD.U32 R3, RZ, RZ, UR39 ;  /* 0x00000027ff037e24 */ /* 0x000fc6000f8e00ff */
[----:B------:R-:W-:Y:S01]  /*1580*/  SHF.L.U32 R0, R0, 0x1f, RZ ;  /* 0x0000001f00007819 */ /* 0x000fe200000006ff */
[----:B0-----:R-:W-:-:S06]  /*1590*/  ULEA UR4, UR5, UR4, 0x18 ;  /* 0x0000000405047291 */ /* 0x001fcc000f8ec03f */
[----:B------:R-:W-:-:S04]  /*15a0*/  IMAD.U32 R6, RZ, RZ, UR4 ;  /* 0x00000004ff067e24 */ /* 0x000fc8000f8e00ff */
[----:B------:R-:W-:-:S04]  /*15b0*/  IMAD R3, R3, 0x8, R6 ;  /* 0x0000000803037824 */ /* 0x000fc800078e0206 */
[----:B------:R0:W1:Y:S01]  /*15c0*/  SYNCS.PHASECHK.TRANS64.TRYWAIT P1, [R3+URZ], R0 ;  /* 0x00000000030075a7 */ /* 0x000062000802017f */
[----:B------:R-:W-:Y:S05]  /*15d0*/  @!P0 BRA `(.L_x_18) ;  /* 0x0000000000048947 */ /* 0x000fea0003800000 */
[----:B------:R-:W-:Y:S01]  /*15e0*/  BPT.TRAP 0x1 ;  /* 0x000000040000795c */ /* 0x000fe20000300000 */
.L_x_18:
[----:B-1----:R-:W-:Y:S05]  /*15f0*/  @P1 BRA `(.L_x_19) ;  /* 0x0000000000081947 */ /* 0x002fea0003800000 */
[----:B------:R-:W1:Y:S02]  /*1600*/  SYNCS.PHASECHK.TRANS64.TRYWAIT P1, [R3+URZ], R0 ;  /* 0x00000000030075a7 */ /* 0x000e64000802017f */
[----:B-1----:R-:W-:Y:S05]  /*1610*/  @!P1 BRA `(.L_x_20) ;  /* 0x0000026000189947 */ /* 0x002fea0003800000 */
.L_x_19:
[----:B------:R-:W-:-:S04]  /*1620*/  UIADD3 UR4, UR39, 0x1, URZ ;  /* 0x0000000127047890 */ /* 0x000fc8000fffe03f */
[----:B------:R-:W-:Y:S02]  /*1630*/  UISETP.NE.AND UP0, UPT, UR4, 0x3, UPT ;  /* 0x000000030400788c */ /* 0x000fe4000bf05270 */
[----:B------:R-:W-:Y:S02]  /*1640*/  IMAD.U32 R8, RZ, RZ, UR4 ;  /* 0x00000004ff087e24 */ /* 0x000fe4000f8e00ff */
[----:B------:R-:W-:Y:S02]  /*1650*/  USEL UR4, URZ, 0x1, UP0 ;  /* 0x000000013f047887 */ /* 0x000fe40008000000 */
[----:B------:R-:W-:Y:S02]  /*1660*/  PLOP3.LUT P1, PT, PT, PT, UP0, 0x80, 0x0 ;  /* 0x000000000000781c */ /* 0x000fe40003f2f008 */
[----:B------:R-:W-:Y:S02]  /*1670*/  ULOP3.LUT UR4, UR38, UR4, URZ, 0x3c, !UPT ;  /* 0x0000000426047292 */ /* 0x000fe4000f8e3c3f */
[----:B------:R-:W-:-:S04]  /*1680*/  SEL R8, R8, RZ, P1 ;  /* 0x000000ff08087207 */ /* 0x000fc80000800000 */
[----:B------:R-:W-:Y:S01]  /*1690*/  IMAD.U32 R9, RZ, RZ, UR4 ;  /* 0x00000004ff097e24 */ /* 0x000fe2000f8e00ff */
[----:B------:R-:W-:Y:S06]  /*16a0*/  @!P0 BRA `(.L_x_21) ;  /* 0x0000000000048947 */ /* 0x000fec0003800000 */
[----:B------:R-:W-:Y:S01]  /*16b0*/  BPT.TRAP 0x1 ;  /* 0x000000040000795c */ /* 0x000fe20000300000 */
.L_x_21:
[----:B------:R-:W2:Y:S01]  /*16c0*/  S2R R7, SR_TID.X ;  /* 0x0000000000077919 */ /* 0x000ea20000002100 */
[----:B------:R-:W-:Y:S01]  /*16d0*/  USHF.L.U32 UR4, UR39, 0xf, URZ ;  /* 0x0000000f27047899 */ /* 0x000fe2000800063f */
[----:B------:R-:W-:Y:S02]  /*16e0*/  IMAD.MOV.U32 R20, RZ, RZ, 0x90 ;  /* 0x00000090ff147424 */ /* 0x000fe400078e00ff */
[----:B------:R-:W-:Y:S02]  /*16f0*/  IMAD.U32 R22, RZ, RZ, UR40 ;  /* 0x00000028ff167e24 */ /* 0x000fe4000f8e00ff */
[C---:B--2---:R-:W-:Y:S01]  /*1700*/  IMAD.SHL.U32 R5, R7.reuse, 0x200, RZ ;  /* 0x0000020007057824 */ /* 0x044fe200078e00ff */
[C---:B01----:R-:W-:Y:S02]  /*1710*/  LOP3.LUT R0, R7.reuse, 0x2, RZ, 0xc0, !PT ;  /* 0x0000000207007812 */ /* 0x043fe400078ec0ff */
[----:B------:R-:W-:Y:S02]  /*1720*/  LOP3.LUT R4, R7, 0xe0, RZ, 0xc0, !PT ;  /* 0x000000e007047812 */ /* 0x000fe400078ec0ff */
[----:B------:R-:W-:Y:S01]  /*1730*/  LOP3.LUT R5, R5, 0x200, RZ, 0xc0, !PT ;  /* 0x0000020005057812 */ /* 0x000fe200078ec0ff */
[----:B------:R-:W-:Y:S01]  /*1740*/  IMAD.SHL.U32 R0, R0, 0x200, RZ ;  /* 0x0000020000007824 */ /* 0x000fe200078e00ff */
[----:B------:R-:W-:-:S02]  /*1750*/  SHF.R.U32.HI R3, RZ, 0x2, R7 ;  /* 0x00000002ff037819 */ /* 0x000fc40000011607 */
[----:B------:R-:W-:Y:S01]  /*1760*/  LEA.HI R4, R4, R5, RZ, 0x1f ;  /* 0x0000000504047211 */ /* 0x000fe200078ff8ff */
[----:B------:R-:W-:Y:S01]  /*1770*/  IMAD.SHL.U32 R5, R7, 0x40, RZ ;  /* 0x0000004007057824 */ /* 0x000fe200078e00ff */
[----:B------:R-:W-:Y:S02]  /*1780*/  LOP3.LUT R3, R3, 0x7, RZ, 0xc0, !PT ;  /* 0x0000000703037812 */ /* 0x000fe400078ec0ff */
[----:B------:R-:W-:Y:S01]  /*1790*/  R2P PR, R7, 0x60 ;  /* 0x0000006007007804 */ /* 0x000fe20000000000 */
[----:B------:R-:W-:Y:S01]  /*17a0*/  IMAD.MOV.U32 R7, RZ, RZ, 0x120 ;  /* 0x00000120ff077424 */ /* 0x000fe200078e00ff */
[----:B------:R-:W-:Y:S02]  /*17b0*/  LOP3.LUT R3, R0, 0xfffffe00, R3, 0xe2, !PT ;  /* 0xfffffe0000037812 */ /* 0x000fe400078ee203 */
[----:B------:R-:W-:Y:S02]  /*17c0*/  LOP3.LUT R4, R4, 0x40, R5, 0x78, !PT ;  /* 0x0000004004047812 */ /* 0x000fe400078e7805 */
[----:B------:R-:W-:-:S02]  /*17d0*/  SEL R20, R20, 0x70, !P5 ;  /* 0x0000007014147807 */ /* 0x000fc40006800000 */
[----:B------:R-:W-:Y:S01]  /*17e0*/  LOP3.LUT R19, R3, R4, RZ, 0xfc, !PT ;  /* 0x0000000403137212 */ /* 0x000fe200078efcff */
[----:B------:R-:W-:Y:S01]  /*17f0*/  IMAD R3, R8, 0x8, R6 ;  /* 0x0000000808037824 */ /* 0x000fe200078e0206 */
[----:B------:R-:W-:Y:S02]  /*1800*/  SEL R7, R7, 0xe0, !P6 ;  /* 0x000000e007077807 */ /* 0x000fe40007000000 */
[----:B------:R-:W-:Y:S02]  /*1810*/  LOP3.LUT R5, R19, UR4, RZ, 0xfc, !PT ;  /* 0x0000000413057c12 */ /* 0x000fe4000f8efcff */
[----:B------:R-:W-:Y:S02]  /*1820*/  SHF.L.U32 R0, R9, 0x1f, RZ ;  /* 0x0000001f09007819 */ /* 0x000fe400000006ff */
[----:B------:R-:W-:Y:S01]  /*1830*/  ISETP.NE.AND P2, PT, R22, 0x1, PT ;  /* 0x000000011600780c */ /* 0x000fe20003f45270 */
[----:B------:R-:W-:Y:S01]  /*1840*/  IMAD.IADD R5, R6, 0x1, R5 ;  /* 0x0000000106057824 */ /* 0x000fe200078e0205 */
[----:B------:R0:W1:Y:S11]  /*1850*/  SYNCS.PHASECHK.TRANS64.TRYWAIT P1, [R3+URZ], R0 ;  /* 0x00000000030075a7 */ /* 0x000076000802017f */
[----:B------:R-:W-:Y:S05]  /*1860*/  WARPSYNC.ALL ;  /* 0x0000000000007948 */ /* 0x000fea0003800000 */
[C---:B------:R-:W-:Y:S01]  /*1870*/  IMAD.IADD R82, R5.reuse, 0x1, R20 ;  /* 0x0000000105527824 */ /* 0x040fe200078e0214 */
[----:B------:R-:W-:Y:S01]  /*1880*/  LDS.U8 R10, [R5+0x808] ;  /* 0x00080800050a7984 */ /* 0x000fe20000000000 */
[----:B------:R-:W-:Y:S02]  /*1890*/  IMAD.IADD R61, R5, 0x1, R7 ;  /* 0x00000001053d7824 */ /* 0x000fe400078e0207 */
[----:B------:R-:W-:Y:S01]  /*18a0*/  IMAD.IADD R63, R7, 0x1, R82 ;  /* 0x00000001073f7824 */ /* 0x000fe200078e0252 */
[----:B------:R-:W-:Y:S04]  /*18b0*/  LDS.U8 R12, [R5+0x1000] ;  /* 0x00100000050c7984 */ /* 0x000fe80000000000 */
[----:B------:R-:W2:Y:S04]  /*18c0*/  LDS.U8 R15, [R82+0x808] ;  /* 0x00080800520f7984 */ /* 0x000ea80000000000 */
[----:B------:R-:W3:Y:S04]  /*18d0*/  LDS.U8 R21, [R82+0x1000] ;  /* 0x0010000052157984 */ /* 0x000ee80000000000 */
[----:B------:R-:W4:Y:S04]  /*18e0*/  LDS.U8 R17, [R61+0x808] ;  /* 0x000808003d117984 */ /* 0x000f280000000000 */
[----:B------:R-:W0:Y:S04]  /*18f0*/  LDS.U8 R23, [R61+0x1000] ;  /* 0x001000003d177984 */ /* 0x000e280000000000 */
[----:B------:R-:W-:Y:S04]  /*1900*/  LDS.U8 R14, [R5+0x1008] ;  /* 0x00100800050e7984 */ /* 0x000fe80000000000 */
[----:B------:R-:W1:Y:S04]  /*1910*/  LDS.U8 R25, [R82+0x1008] ;  /* 0x0010080052197984 */ /* 0x000e680000000000 */
[----:B------:R-:W-:Y:S04]  /*1920*/  LDS.U8 R4, [R5+0x800] ;  /* 0x0008000005047984 */ /* 0x000fe80000000000 */
[----:B------:R-:W1:Y:S04]  /*1930*/  LDS.U8 R11, [R82+0x800] ;  /* 0x00080000520b7984 */ /* 0x000e680000000000 */
[----:B------:R-:W1:Y:S04]  /*1940*/  LDS.U8 R13, [R61+0x800] ;  /* 0x000800003d0d7984 */ /* 0x000e680000000000 */
[----:B------:R-:W1:Y:S01]  /*1950*/  LDS.U8 R27, [R61+0x1008] ;  /* 0x001008003d1b7984 */ /* 0x000e620000000000 */
[----:B--2---:R-:W-:-:S03]  /*1960*/  PRMT R10, R15, 0x7604, R10 ;  /* 0x000076040f0a7816 */ /* 0x004fc6000000000a */
[----:B------:R-:W-:Y:S01]  /*1970*/  LDS.U8 R29, [R5+0x1800] ;  /* 0x00180000051d7984 */ /* 0x000fe20000000000 */
[----:B---3--:R-:W-:-:S03]  /*1980*/  PRMT R12, R21, 0x7604, R12 ;  /* 0x00007604150c7816 */ /* 0x008fc6000000000c */
[----:B------:R-:W-:Y:S01]  /*1990*/  LDS.U8 R15, [R5+0x4800] ;  /* 0x00480000050f7984 */ /* 0x000fe20000000000 */
[----:B----4-:R-:W-:-:S03]  /*19a0*/  PRMT R10, R17, 0x7054, R10 ;  /* 0x00007054110a7816 */ /* 0x010fc6000000000a */
[----:B------:R-:W-:Y:S01]  /*19b0*/  LDS.U8 R21, [R5+0x5000] ;  /* 0x0050000005157984 */ /* 0x000fe20000000000 */
[----:B0-----:R-:W-:-:S03]  /*19c0*/  PRMT R12, R23, 0x7054, R12 ;  /* 0x00007054170c7816 */ /* 0x001fc6000000000c */
[----:B------:R-:W-:Y:S04]  /*19d0*/  LDS.U8 R17, [R5+0x4808] ;  /* 0x0048080005117984 */ /* 0x000fe80000000000 */
[----:B------:R-:W-:Y:S01]  /*19e0*/  LDS.U8 R23, [R5+0x5008] ;  /* 0x0050080005177984 */ /* 0x000fe20000000000 */
[----:B-1----:R-:W-:-:S03]  /*19f0*/  PRMT R14, R25, 0x7604, R14 ;  /* 0x00007604190e7816 */ /* 0x002fc6000000000e */
[----:B------:R-:W-:Y:S04]  /*1a00*/  LDS.U8 R31, [R5+0x1808] ;  /* 0x00180800051f7984 */ /* 0x000fe80000000000 */
[----:B------:R-:W-:Y:S01]  /*1a10*/  LDS.U8 R33, [R5+0x2000] ;  /* 0x0020000005217984 */ /* 0x000fe20000000000 */
[----:B------:R-:W-:-:S03]  /*1a20*/  PRMT R4, R11, 0x7604, R4 ;  /* 0x000076040b047816 */ /* 0x000fc60000000004 */
[----:B------:R-:W-:Y:S01]  /*1a30*/  LDS.U8 R35, [R5+0x2008] ;  /* 0x0020080005237984 */ /* 0x000fe20000000000 */
[----:B------:R-:W-:-:S03]  /*1a40*/  PRMT R4, R13, 0x7054, R4 ;  /* 0x000070540d047816 */ /* 0x000fc60000000004 */
[----:B------:R-:W-:Y:S01]  /*1a50*/  LDS.U8 R37, [R5+0x5800] ;  /* 0x0058000005257984 */ /* 0x000fe20000000000 */
[----:B------:R-:W-:-:S03]  /*1a60*/  PRMT R27, R27, 0x7054, R14 ;  /* 0x000070541b1b7816 */ /* 0x000fc6000000000e */
[----:B------:R-:W-:Y:S04]  /*1a70*/  LDS.U8 R39, [R5+0x5808] ;  /* 0x0058080005277984 */ /* 0x000fe80000000000 */
[----:B------:R-:W-:Y:S04]  /*1a80*/  LDS.U8 R41, [R5+0x6000] ;  /* 0x0060000005297984 */ /* 0x000fe80000000000 */
[----:B------:R-:W-:Y:S04]  /*1a90*/  LDS.U8 R43, [R5+0x6008] ;  /* 0x00600800052b7984 */ /* 0x000fe80000000000 */
[----:B------:R-:W0:Y:S04]  /*1aa0*/  LDS.U8 R22, [R82+0x4800] ;  /* 0x0048000052167984 */ /* 0x000e280000000000 */
[----:B------:R-:W1:Y:S04]  /*1ab0*/  LDS.U8 R26, [R82+0x4808] ;  /* 0x00480800521a7984 */ /* 0x000e680000000000 */
[----:B------:R-:W2:Y:S04]  /*1ac0*/  LDS.U8 R32, [R82+0x5000] ;  /* 0x0050000052207984 */ /* 0x000ea80000000000 */
[----:B------:R-:W3:Y:S04]  /*1ad0*/  LDS.U8 R36, [R82+0x5008] ;  /* 0x0050080052247984 */ /* 0x000ee80000000000 */
[----:B------:R-:W4:Y:S04]  /*1ae0*/  LDS.U8 R42, [R82+0x1800] ;  /* 0x00180000522a7984 */ /* 0x000f280000000000 */
[----:B------:R-:W4:Y:S04]  /*1af0*/  LDS.U8 R46, [R82+0x1808] ;  /* 0x00180800522e7984 */ /* 0x000f280000000000 */
[----:B------:R-:W4:Y:S04]  /*1b00*/  LDS.U8 R52, [R82+0x2000] ;  /* 0x0020000052347984 */ /* 0x000f280000000000 */
[----:B------:R-:W4:Y:S04]  /*1b10*/  LDS.U8 R56, [R82+0x2008] ;  /* 0x0020080052387984 */ /* 0x000f280000000000 */
[----:B------:R-:W4:Y:S04]  /*1b20*/  LDS.U8 R62, [R82+0x5800] ;  /* 0x00580000523e7984 */ /* 0x000f280000000000 */
[----:B------:R-:W4:Y:S04]  /*1b30*/  LDS.U8 R66, [R82+0x5808] ;  /* 0x0058080052427984 */ /* 0x000f280000000000 */
[----:B------:R-:W4:Y:S01]  /*1b40*/  LDS.U8 R72, [R82+0x6000] ;  /* 0x0060000052487984 */ /* 0x000f220000000000 */
[----:B0-----:R-:W-:-:S03]  /*1b50*/  PRMT R15, R22, 0x7604, R15 ;  /* 0x00007604160f7816 */ /* 0x001fc6000000000f */
[----:B------:R-:W0:Y:S01]  /*1b60*/  LDS.U8 R76, [R82+0x6008] ;  /* 0x00600800524c7984 */ /* 0x000e220000000000 */
[----:B-1----:R-:W-:-:S03]  /*1b70*/  PRMT R17, R26, 0x7604, R17 ;  /* 0x000076041a117816 */ /* 0x002fc60000000011 */
[----:B------:R-:W1:Y:S01]  /*1b80*/  LDS.U8 R24, [R61+0x4800] ;  /* 0x004800003d187984 */ /* 0x000e620000000000 */
[----:B--2---:R-:W-:-:S03]  /*1b90*/  PRMT R21, R32, 0x7604, R21 ;  /* 0x0000760420157816 */ /* 0x004fc60000000015 */
[----:B------:R-:W2:Y:S01]  /*1ba0*/  LDS.U8 R28, [R61+0x4808] ;  /* 0x004808003d1c7984 */ /* 0x000ea20000000000 */
[----:B---3--:R-:W-:-:S03]  /*1bb0*/  PRMT R23, R36, 0x7604, R23 ;  /* 0x0000760424177816 */ /* 0x008fc60000000017 */
[----:B------:R-:W3:Y:S01]  /*1bc0*/  LDS.U8 R34, [R61+0x5000] ;  /* 0x005000003d227984 */ /* 0x000ee20000000000 */
[----:B----4-:R-:W-:-:S03]  /*1bd0*/  PRMT R29, R42, 0x7604, R29 ;  /* 0x000076042a1d7816 */ /* 0x010fc6000000001d */
[----:B------:R-:W4:Y:S01]  /*1be0*/  LDS.U8 R38, [R61+0x5008] ;  /* 0x005008003d267984 */ /* 0x000f220000000000 */
[----:B------:R-:W-:-:S03]  /*1bf0*/  PRMT R31, R46, 0x7604, R31 ;  /* 0x000076042e1f7816 */ /* 0x000fc6000000001f */
        /* <DEDUP_REMOVED lines=47> */
[----:B------:R-:W-:Y:S02]  /*1ef0*/  PRMT R177, R30, 0x654, R17 ;  /* 0x000006541eb17816 */ /* 0x000fe40000000011 */
[----:B------:R-:W-:Y:S02]  /*1f00*/  PRMT R178, R178, 0x654, R21 ;  /* 0x00000654b2b27816 */ /* 0x000fe40000000015 */
[----:B------:R-:W-:Y:S02]  /*1f10*/  PRMT R179, R40, 0x654, R23 ;  /* 0x0000065428b37816 */ /* 0x000fe40000000017 */
[----:B------:R-:W-:Y:S02]  /*1f20*/  PRMT R172, R172, 0x654, R29 ;  /* 0x00000654acac7816 */ /* 0x000fe4000000001d */
[----:B0-----:R-:W-:Y:S02]  /*1f30*/  PRMT R173, R50, 0x654, R31 ;  /* 0x0000065432ad7816 */ /* 0x001fe4000000001f */
[----:B-1----:R-:W-:-:S02]  /*1f40*/  PRMT R174, R174, 0x654, R33 ;  /* 0x00000654aeae7816 */ /* 0x002fc40000000021 */
[----:B--2---:R-:W-:Y:S02]  /*1f50*/  PRMT R175, R60, 0x654, R35 ;  /* 0x000006543caf7816 */ /* 0x004fe40000000023 */
[----:B---3--:R-:W-:Y:S02]  /*1f60*/  PRMT R168, R168, 0x654, R37 ;  /* 0x00000654a8a87816 */ /* 0x008fe40000000025 */
[----:B----4-:R-:W-:Y:S02]  /*1f70*/  PRMT R169, R70, 0x654, R39 ;  /* 0x0000065446a97816 */ /* 0x010fe40000000027 */
[----:B------:R-:W-:Y:S02]  /*1f80*/  PRMT R170, R170, 0x654, R41 ;  /* 0x00000654aaaa7816 */ /* 0x000fe40000000029 */
[----:B------:R-:W-:Y:S01]  /*1f90*/  PRMT R171, R80, 0x654, R43 ;  /* 0x0000065450ab7816 */ /* 0x000fe2000000002b */
[----:B------:R-:W-:Y:S01]  /*1fa0*/  LDS.U8 R12, [R5+0x3000] ;  /* 0x00300000050c7984 */ /* 0x000fe20000000000 */
[----:B------:R-:W-:Y:S01]  /*1fb0*/  R2UR UR4, R18 ;  /* 0x00000000120472ca */ /* 0x000fe200000e0000 */
[----:B------:R-:W-:-:S02]  /*1fc0*/  UMOV UR7, 0x40000040 ;  /* 0x4000004000077882 */ /* 0x000fc40000000000 */
[----:B------:R-:W0:Y:S04]  /*1fd0*/  LDS.U8 R17, [R82+0x3000] ;  /* 0x0030000052117984 */ /* 0x000e280000000000 */
[----:B------:R-:W-:Y:S04]  /*1fe0*/  LDS.U8 R14, [R5+0x3008] ;  /* 0x00300800050e7984 */ /* 0x000fe80000000000 */
[----:B------:R-:W1:Y:S02]  /*1ff0*/  LDS.U8 R23, [R82+0x3008] ;  /* 0x0030080052177984 */ /* 0x000e640000000000 */
[----:B------:R-:W-:-:S02]  /*2000*/  USHF.R.U32.HI UR4, URZ, 0x4, UR4 ;  /* 0x000000043f047899 */ /* 0x000fc40008011604 */
[----:B------:R-:W-:Y:S02]  /*2010*/  LDS.U8 R4, [R5+0x2800] ;  /* 0x0028000005047984 */ /* 0x000fe40000000000 */
[----:B------:R-:W-:Y:S02]  /*2020*/  ULOP3.LUT UR4, UR4, 0x3fff, URZ, 0xc0, !UPT ;  /* 0x00003fff04047892 */ /* 0x000fe4000f8ec03f */
[----:B------:R-:W2:Y:S02]  /*2030*/  LDS.U8 R11, [R82+0x2800] ;  /* 0x00280000520b7984 */ /* 0x000ea40000000000 */
[----:B------:R-:W-:Y:S02]  /*2040*/  ULOP3.LUT UR4, UR4, 0x10000, URZ, 0xfc, !UPT ;  /* 0x0001000004047892 */ /* 0x000fe4000f8efc3f */
[----:B------:R-:W-:Y:S02]  /*2050*/  LDS.U8 R10, [R5+0x2808] ;  /* 0x00280800050a7984 */ /* 0x000fe40000000000 */
[----:B------:R-:W-:-:S02]  /*2060*/  ULEA UR6, UR39, UR4, 0xb ;  /* 0x0000000427067291 */ /* 0x000fc4000f8e583f */
[----:B------:R-:W3:Y:S04]  /*2070*/  LDS.U8 R15, [R82+0x2808] ;  /* 0x00280800520f7984 */ /* 0x000ee80000000000 */
[----:B------:R-:W-:Y:S04]  /*2080*/  LDS.U8 R22, [R5+0x6800] ;  /* 0x0068000005167984 */ /* 0x000fe80000000000 */
[----:B------:R-:W4:Y:S04]  /*2090*/  LDS.U8 R29, [R82+0x6800] ;  /* 0x00680000521d7984 */ /* 0x000f280000000000 */
[----:B------:R-:W4:Y:S04]  /*20a0*/  LDS.U8 R21, [R61+0x3000] ;  /* 0x003000003d157984 */ /* 0x000f280000000000 */
[----:B------:R-:W4:Y:S01]  /*20b0*/  LDS.U8 R159, [R61+0x3008] ;  /* 0x003008003d9f7984 */ /* 0x000f220000000000 */
[----:B0-----:R-:W-:-:S03]  /*20c0*/  PRMT R12, R17, 0x7604, R12 ;  /* 0x00007604110c7816 */ /* 0x001fc6000000000c */
[----:B------:R-:W0:Y:S04]  /*20d0*/  LDS.U8 R13, [R61+0x2800] ;  /* 0x002800003d0d7984 */ /* 0x000e280000000000 */
[----:B------:R-:W0:Y:S01]  /*20e0*/  LDS.U8 R157, [R61+0x2808] ;  /* 0x002808003d9d7984 */ /* 0x000e220000000000 */
[----:B-1----:R-:W-:-:S03]  /*20f0*/  PRMT R14, R23, 0x7604, R14 ;  /* 0x00007604170e7816 */ /* 0x002fc6000000000e */
[----:B------:R-:W-:Y:S04]  /*2100*/  LDS.U8 R166, [R63+0x4000] ;  /* 0x004000003fa67984 */ /* 0x000fe80000000000 */
[----:B------:R-:W-:Y:S01]  /*2110*/  LDS.U8 R167, [R63+0x4008] ;  /* 0x004008003fa77984 */ /* 0x000fe20000000000 */
[----:B--2---:R-:W-:-:S03]  /*2120*/  PRMT R4, R11, 0x7604, R4 ;  /* 0x000076040b047816 */ /* 0x004fc60000000004 */
[----:B------:R-:W-:Y:S04]  /*2130*/  LDS.U8 R164, [R63+0x3800] ;  /* 0x003800003fa47984 */ /* 0x000fe80000000000 */
[----:B------:R-:W-:Y:S01]  /*2140*/  LDS.U8 R165, [R63+0x3808] ;  /* 0x003808003fa57984 */ /* 0x000fe20000000000 */
[----:B---3--:R-:W-:-:S03]  /*2150*/  PRMT R10, R15, 0x7604, R10 ;  /* 0x000076040f0a7816 */ /* 0x008fc6000000000a */
[----:B------:R-:W1:Y:S04]  /*2160*/  LDS.U8 R31, [R61+0x6800] ;  /* 0x006800003d1f7984 */ /* 0x000e680000000000 */
[----:B------:R-:W-:Y:S01]  /*2170*/  LDS.U8 R162, [R63+0x8000] ;  /* 0x008000003fa27984 */ /* 0x000fe20000000000 */
[----:B----4-:R-:W-:-:S03]  /*2180*/  PRMT R22, R29, 0x7604, R22 ;  /* 0x000076041d167816 */ /* 0x010fc60000000016 */
[----:B------:R-:W-:Y:S01]  /*2190*/  LDS.U8 R163, [R63+0x8008] ;  /* 0x008008003fa37984 */ /* 0x000fe20000000000 */
[----:B------:R-:W-:-:S03]  /*21a0*/  PRMT R158, R21, 0x7054, R12 ;  /* 0x00007054159e7816 */ /* 0x000fc6000000000c */
[----:B------:R-:W-:Y:S01]  /*21b0*/  LDS.U8 R160, [R63+0x7800] ;  /* 0x007800003fa07984 */ /* 0x000fe20000000000 */
[----:B------:R-:W-:-:S03]  /*21c0*/  PRMT R159, R159, 0x7054, R14 ;  /* 0x000070549f9f7816 */ /* 0x000fc6000000000e */
[----:B------:R-:W-:Y:S01]  /*21d0*/  LDS.U8 R161, [R63+0x7808] ;  /* 0x007808003fa17984 */ /* 0x000fe20000000000 */
[----:B0-----:R-:W-:-:S03]  /*21e0*/  PRMT R156, R13, 0x7054, R4 ;  /* 0x000070540d9c7816 */ /* 0x001fc60000000004 */
[----:B------:R-:W-:Y:S01]  /*21f0*/  LDS.U8 R154, [R63+0x7000] ;  /* 0x007000003f9a7984 */ /* 0x000fe20000000000 */
[----:B------:R-:W-:-:S03]  /*2200*/  PRMT R157, R157, 0x7054, R10 ;  /* 0x000070549d9d7816 */ /* 0x000fc6000000000a */
[----:B------:R-:W-:Y:S04]  /*2210*/  LDS.U8 R155, [R63+0x7008] ;  /* 0x007008003f9b7984 */ /* 0x000fe80000000000 */
[----:B------:R-:W-:Y:S04]  /*2220*/  LDS.U8 R59, [R61+0x8008] ;  /* 0x008008003d3b7984 */ /* 0x000fe80000000000 */
[----:B------:R-:W-:Y:S04]  /*2230*/  LDS.U8 R57, [R82+0x8008] ;  /* 0x0080080052397984 */ /* 0x000fe80000000000 */
[----:B------:R-:W-:Y:S04]  /*2240*/  LDS.U8 R55, [R61+0x8000] ;  /* 0x008000003d377984 */ /* 0x000fe80000000000 */
[----:B------:R-:W-:Y:S01]  /*2250*/  LDS.U8 R53, [R82+0x8000] ;  /* 0x0080000052357984 */ /* 0x000fe20000000000 */
[----:B-1----:R-:W-:-:S03]  /*2260*/  PRMT R152, R31, 0x7054, R22 ;  /* 0x000070541f987816 */ /* 0x002fc60000000016 */
[----:B------:R-:W-:Y:S04]  /*2270*/  LDS.U8 R51, [R61+0x7808] ;  /* 0x007808003d337984 */ /* 0x000fe80000000000 */
[----:B------:R-:W-:Y:S04]  /*2280*/  LDS.U8 R49, [R82+0x7808] ;  /* 0x0078080052317984 */ /* 0x000fe80000000000 */
[----:B------:R-:W-:Y:S04]  /*2290*/  LDS.U8 R28, [R5+0x6808] ;  /* 0x00680800051c7984 */ /* 0x000fe80000000000 */
[----:B------:R-:W0:Y:S04]  /*22a0*/  LDS.U8 R33, [R82+0x6808] ;  /* 0x0068080052217984 */ /* 0x000e280000000000 */
[----:B------:R-:W-:Y:S04]  /*22b0*/  LDS.U8 R30, [R5+0x7000] ;  /* 0x00700000051e7984 */ /* 0x000fe80000000000 */
[----:B------:R-:W1:Y:S04]  /*22c0*/  LDS.U8 R35, [R82+0x7000] ;  /* 0x0070000052237984 */ /* 0x000e680000000000 */
[----:B------:R-:W2:Y:S04]  /*22d0*/  LDS.U8 R47, [R61+0x7800] ;  /* 0x007800003d2f7984 */ /* 0x000ea80000000000 */
[----:B------:R-:W-:Y:S04]  /*22e0*/  LDS.U8 R45, [R82+0x7800] ;  /* 0x00780000522d7984 */ /* 0x000fe80000000000 */
[----:B------:R-:W-:Y:S04]  /*22f0*/  STL [R1+0x40c], R20 ;  /* 0x00040c1401007387 */ /* 0x000fe80000100800 */
[----:B------:R-:W-:Y:S04]  /*2300*/  STL [R1+0x408], R19 ;  /* 0x0004081301007387 */ /* 0x000fe80000100800 */
[----:B-----5:R-:W-:Y:S04]  /*2310*/  STL [R1+0x404], R16 ;  /* 0x0004041001007387 */ /* 0x020fe80000100800 */
[----:B------:R-:W-:Y:S04]  /*2320*/  STL [R1+0x400], R9 ;  /* 0x0004000901007387 */ /* 0x000fe80000100800 */
[----:B------:R-:W-:Y:S04]  /*2330*/  STL [R1+0x3fc], R8 ;  /* 0x0003fc0801007387 */ /* 0x000fe80000100800 */
[----:B------:R-:W-:Y:S01]  /*2340*/  STL [R1+0x3f8], R7 ;  /* 0x0003f80701007387 */ /* 0x000fe20000100800 */
[----:B0-----:R-:W-:-:S03]  /*2350*/  PRMT R28, R33, 0x7604, R28 ;  /* 0x00007604211c7816 */ /* 0x001fc6000000001c */
[----:B------:R-:W-:Y:S04]  /*2360*/  STL [R1+0x3f4], R6 ;  /* 0x0003f40601007387 */ /* 0x000fe80000100800 */
[----:B------:R-:W-:Y:S01]  /*2370*/  STL [R1+0x3f0], R3 ;  /* 0x0003f00301007387 */ /* 0x000fe20000100800 */
[----:B-1----:R-:W-:-:S03]  /*2380*/  PRMT R30, R35, 0x7604, R30 ;  /* 0x00007604231e7816 */ /* 0x002fc6000000001e */
[----:B------:R-:W-:Y:S04]  /*2390*/  STL [R1+0x3ec], R2 ;  /* 0x0003ec0201007387 */ /* 0x000fe80000100800 */
[----:B------:R-:W-:Y:S04]  /*23a0*/  STL [R1+0x3e8], R0 ;  /* 0x0003e80001007387 */ /* 0x000fe80000100800 */
[----:B------:R-:W-:Y:S04]  /*23b0*/  STL.64 [R1+0x878], R170 ;  /* 0x000878aa01007387 */ /* 0x000fe80000100a00 */
        /* <DEDUP_REMOVED lines=8> */
[----:B------:R-:W-:Y:S04]  /*2440*/  STL [R1+0x830], R152 ;  /* 0x0008309801007387 */ /* 0x000fe80000100800 */
[----:B------:R-:W-:Y:S04]  /*2450*/  STL [R1+0x82c], R59 ;  /* 0x00082c3b01007387 */ /* 0x000fe80000100800 */
[----:B------:R-:W-:Y:S04]  /*2460*/  STL [R1+0x828], R57 ;  /* 0x0008283901007387 */ /* 0x000fe80000100800 */
[----:B------:R-:W-:Y:S04]  /*2470*/  STL [R1+0x824], R55 ;  /* 0x0008243701007387 */ /* 0x000fe80000100800 */
[----:B------:R-:W-:Y:S04]  /*2480*/  STL [R1+0x820], R53 ;  /* 0x0008203501007387 */ /* 0x000fe80000100800 */
[----:B------:R-:W-:Y:S04]  /*2490*/  STL [R1+0x81c], R51 ;  /* 0x00081c3301007387 */ /* 0x000fe80000100800 */
[----:B------:R-:W-:Y:S04]  /*24a0*/  STL [R1+0x818], R49 ;  /* 0x0008183101007387 */ /* 0x000fe80000100800 */
[----:B------:R-:W-:Y:S04]  /*24b0*/  LDS.U8 R14, [R5+0x7008] ;  /* 0x00700800050e7984 */ /* 0x000fe80000000000 */
        /* <DEDUP_REMOVED lines=8> */
[----:B--2---:R-:W-:Y:S04]  /*2540*/  STL [R1+0x814], R47 ;  /* 0x0008142f01007387 */ /* 0x004fe80000100800 */
        /* <DEDUP_REMOVED lines=14> */
[----:B------:R-:W-:Y:S01]  /*2630*/  LDS.U8 R5, [R63+0x2800] ;  /* 0x002800003f057984 */ /* 0x000fe20000000000 */
[----:B--2---:R-:W-:-:S03]  /*2640*/  PRMT R14, R21, 0x7604, R14 ;  /* 0x00007604150e7816 */ /* 0x004fc6000000000e */
[----:B------:R-:W-:Y:S01]  /*2650*/  LDS.U8 R4, [R63+0x2808] ;  /* 0x002808003f047984 */ /* 0x000fe20000000000 */
[----:B---3--:R-:W-:-:S03]  /*2660*/  PRMT R18, R29, 0x7604, R18 ;  /* 0x000076041d127816 */ /* 0x008fc60000000012 */
[----:B------:R-:W-:Y:S01]  /*2670*/  LDS.U8 R11, [R63+0x3000] ;  /* 0x003000003f0b7984 */ /* 0x000fe20000000000 */
[----:B----4-:R-:W-:-:S03]  /*2680*/  PRMT R22, R33, 0x7604, R22 ;  /* 0x0000760421167816 */ /* 0x010fc60000000016 */
[----:B------:R-:W-:Y:S01]  /*2690*/  LDS.U8 R10, [R63+0x3008] ;  /* 0x003008003f0a7984 */ /* 0x000fe20000000000 */
[----:B------:R-:W-:-:S03]  /*26a0*/  PRMT R14, R23, 0x7054, R14 ;  /* 0x00007054170e7816 */ /* 0x000fc6000000000e */
[----:B------:R-:W-:Y:S01]  /*26b0*/  LDS.U8 R13, [R63+0x6800] ;  /* 0x006800003f0d7984 */ /* 0x000fe20000000000 */
[----:B------:R-:W-:-:S03]  /*26c0*/  PRMT R31, R31, 0x7054, R18 ;  /* 0x000070541f1f7816 */ /* 0x000fc60000000012 */
[----:B------:R-:W1:Y:S01]  /*26d0*/  LDS.U8 R12, [R63+0x6808] ;  /* 0x006808003f0c7984 */ /* 0x000e620000000000 */
[----:B------:R-:W-:-:S03]  /*26e0*/  PRMT R22, R35, 0x7054, R22 ;  /* 0x0000705423167816 */ /* 0x000fc60000000016 */
[----:B------:R2:W-:Y:S01]  /*26f0*/  STL [R1+0x810], R45 ;  /* 0x0008102d01007387 */ /* 0x0005e20000100800 */
[----:B------:R-:W-:Y:S02]  /*2700*/  PRMT R32, R37, 0x7604, R32 ;  /* 0x0000760425207816 */ /* 0x000fe40000000020 */
[----:B------:R-:W-:Y:S01]  /*2710*/  PRMT R34, R41, 0x7604, R34 ;  /* 0x0000760429227816 */ /* 0x000fe20000000022 */
[----:B--2---:R-:W-:-:S06]  /*2720*/  WARPGROUP.ARRIVE ;  /* 0x00000000000079c5 */ /* 0x004fcc0000000000 */
[----:B------:R-:W-:Y:S03]  /*2730*/  QGMMA.64x256x32.F32.E4M3.E4M3 R44, R24, gdesc[UR4], RZ, !UPT, gsb0 ;  /* 0x03e00004182c7df3 */ /* 0x000fe6000c0008ff */
[----:B------:R-:W-:Y:S02]  /*2740*/  WARPGROUP.DEPBAR.LE gsb0, 0x0 ;  /* 0x00008000000079c5 */ /* 0x000fe40000010000 */
[----:B------:R-:W-:Y:S01]  /*2750*/  STL.64 [R1], R44 ;  /* 0x0000002c01007387 */ /* 0x000fe20000100a00 */
[----:B------:R-:W-:Y:S02]  /*2760*/  IMAD.MOV.U32 R2, RZ, RZ, R170 ;  /* 0x000000ffff027224 */ /* 0x000fe400078e00aa */
[----:B------:R-:W-:Y:S01]  /*2770*/  IMAD.MOV.U32 R0, RZ, RZ, R171 ;  /* 0x000000ffff007224 */ /* 0x000fe200078e00ab */
[----:B------:R-:W-:Y:S01]  /*2780*/  STL.64 [R1+0x8], R46 ;  /* 0x0000082e01007387 */ /* 0x000fe20000100a00 */
[----:B------:R-:W-:-:S02]  /*2790*/  IMAD.MOV.U32 R6, RZ, RZ, R168 ;  /* 0x000000ffff067224 */ /* 0x000fc400078e00a8 */
[----:B------:R-:W-:Y:S01]  /*27a0*/  IMAD.MOV.U32 R3, RZ, RZ, R169 ;  /* 0x000000ffff037224 */ /* 0x000fe200078e00a9 */
[----:B------:R-:W-:Y:S01]  /*27b0*/  STL.64 [R1+0x10], R48 ;  /* 0x0000103001007387 */ /* 0x000fe20000100a00 */
[----:B------:R-:W-:Y:S02]  /*27c0*/  IMAD.MOV.U32 R8, RZ, RZ, R166 ;  /* 0x000000ffff087224 */ /* 0x000fe400078e00a6 */
[----:B------:R-:W-:Y:S01]  /*27d0*/  IMAD.MOV.U32 R7, RZ, RZ, R167 ;  /* 0x000000ffff077224 */ /* 0x000fe200078e00a7 */
[----:B------:R-:W-:Y:S01]  /*27e0*/  STL.64 [R1+0x18], R50 ;  /* 0x0000183201007387 */ /* 0x000fe20000100a00 */
        /* <DEDUP_REMOVED lines=11> */
[----:B------:R2:W-:Y:S01]  /*28a0*/  STL.64 [R1+0x38], R58 ;  /* 0x0000383a01007387 */ /* 0x0005e20000100a00 */
[----:B------:R-:W-:-:S02]  /*28b0*/  IMAD.MOV.U32 R182, RZ, RZ, R156 ;  /* 0x000000ffffb67224 */ /* 0x000fc400078e009c */
[----:B------:R-:W-:Y:S01]  /*28c0*/  IMAD.MOV.U32 R181, RZ, RZ, R157 ;  /* 0x000000ffffb57224 */ /* 0x000fe200078e009d */
[----:B------:R-:W-:Y:S01]  /*28d0*/  STL.64 [R1+0x40], R60 ;  /* 0x0000403c01007387 */ /* 0x000fe20000100a00 */
[----:B------:R-:W-:Y:S02]  /*28e0*/  IMAD.MOV.U32 R184, RZ, RZ, R154 ;  /* 0x000000ffffb87224 */ /* 0x000fe400078e009a */
[----:B------:R-:W-:Y:S01]  /*28f0*/  IMAD.MOV.U32 R183, RZ, RZ, R155 ;  /* 0x000000ffffb77224 */ /* 0x000fe200078e009b */
[----:B------:R-:W-:Y:S01]  /*2900*/  STL.64 [R1+0x48], R62 ;  /* 0x0000483e01007387 */ /* 0x000fe20000100a00 */
[----:B------:R-:W-:Y:S01]  /*2910*/  IMAD.MOV.U32 R186, RZ, RZ, R152 ;  /* 0x000000ffffba7224 */ /* 0x000fe200078e0098 */
[----:B------:R-:W-:Y:S01]  /*2920*/  PRMT R39, R39, 0x7054, R32 ;  /* 0x0000705427277816 */ /* 0x000fe20000000020 */
[----:B------:R-:W-:Y:S01]  /*2930*/  IMAD.MOV.U32 R235, RZ, RZ, R103 ;  /* 0x000000ffffeb7224 */ /* 0x000fe200078e0067 */
[----:B------:R-:W-:Y:S01]  /*2940*/  STL.64 [R1+0x50], R64 ;  /* 0x0000504001007387 */ /* 0x000fe20000100a00 */
[----:B0-----:R-:W-:Y:S01]  /*2950*/  PRMT R34, R43, 0x7054, R34 ;  /* 0x000070542b227816 */ /* 0x001fe20000000022 */
[----:B------:R-:W-:-:S02]  /*2960*/  IMAD.MOV.U32 R234, RZ, RZ, R104 ;  /* 0x000000ffffea7224 */ /* 0x000fc400078e0068 */
[----:B------:R-:W-:Y:S01]  /*2970*/  STL.64 [R1+0x58], R66 ;  /* 0x0000584201007387 */ /* 0x000fe20000100a00 */
[----:B------:R-:W-:Y:S02]  /*2980*/  IMAD.MOV.U32 R233, RZ, RZ, R105 ;  /* 0x000000ffffe97224 */ /* 0x000fe400078e0069 */
        /* <DEDUP_REMOVED lines=52> */
[----:B------:R0:W-:Y:S01]  /*2cd0*/  STL [R1+0xe8], R102 ;  /* 0x0000e86601007387 */ /* 0x0001e20000100800 */
[----:B------:R-:W-:-:S02]  /*2ce0*/  IMAD.MOV.U32 R197, RZ, RZ, R141 ;  /* 0x000000ffffc57224 */ /* 0x000fc400078e008d */
[----:B------:R-:W-:Y:S01]  /*2cf0*/  IMAD.MOV.U32 R196, RZ, RZ, R142 ;  /* 0x000000ffffc47224 */ /* 0x000fe200078e008e */
[----:B------:R-:W3:Y:S01]  /*2d00*/  LDL.LU.64 R170, [R1+0x878] ;  /* 0x0008780001aa7983 */ /* 0x000ee20000300a00 */
[----:B------:R-:W-:Y:S02]  /*2d10*/  IMAD.MOV.U32 R195, RZ, RZ, R143 ;  /* 0x000000ffffc37224 */ /* 0x000fe400078e008f */
[----:B------:R-:W-:Y:S01]  /*2d20*/  IMAD.MOV.U32 R194, RZ, RZ, R144 ;  /* 0x000000ffffc27224 */ /* 0x000fe200078e0090 */
[----:B------:R-:W4:Y:S01]  /*2d30*/  LDL.LU.64 R168, [R1+0x870] ;  /* 0x0008700001a87983 */ /* 0x000f220000300a00 */
[----:B------:R-:W-:Y:S02]  /*2d40*/  IMAD.MOV.U32 R193, RZ, RZ, R145 ;  /* 0x000000ffffc17224 */ /* 0x000fe400078e0091 */
[----:B------:R-:W-:Y:S01]  /*2d50*/  IMAD.MOV.U32 R192, RZ, RZ, R146 ;  /* 0x000000ffffc07224 */ /* 0x000fe200078e0092 */
[----:B------:R-:W3:Y:S01]  /*2d60*/  LDL.LU.64 R166, [R1+0x868] ;  /* 0x0008680001a67983 */ /* 0x000ee20000300a00 */
[----:B------:R-:W-:-:S02]  /*2d70*/  IMAD.MOV.U32 R191, RZ, RZ, R147 ;  /* 0x000000ffffbf7224 */ /* 0x000fc400078e0093 */
[----:B------:R-:W-:Y:S01]  /*2d80*/  IMAD.MOV.U32 R190, RZ, RZ, R148 ;  /* 0x000000ffffbe7224 */ /* 0x000fe200078e0094 */
[----:B------:R-:W4:Y:S01]  /*2d90*/  LDL.LU.64 R164, [R1+0x860] ;  /* 0x0008600001a47983 */ /* 0x000f220000300a00 */
[----:B------:R-:W-:Y:S02]  /*2da0*/  IMAD.MOV.U32 R189, RZ, RZ, R149 ;  /* 0x000000ffffbd7224 */ /* 0x000fe400078e0095 */
[----:B------:R-:W-:Y:S01]  /*2db0*/  IMAD.MOV.U32 R188, RZ, RZ, R150 ;  /* 0x000000ffffbc7224 */ /* 0x000fe200078e0096 */
[----:B------:R-:W4:Y:S01]  /*2dc0*/  LDL.LU.64 R162, [R1+0x858] ;  /* 0x0008580001a27983 */ /* 0x000f220000300a00 */
[----:B------:R-:W-:Y:S01]  /*2dd0*/  IMAD.MOV.U32 R187, RZ, RZ, R151 ;  /* 0x000000ffffbb7224 */ /* 0x000fe200078e0097 */
[----:B------:R-:W-:Y:S01]  /*2de0*/  UMOV UR10, UR6 ;  /* 0x00000006000a7c82 */ /* 0x000fe20008000000 */
[----:B------:R-:W-:Y:S01]  /*2df0*/  UMOV UR11, UR7 ;  /* 0x00000007000b7c82 */ /* 0x000fe20008000000 */
[----:B------:R-:W4:Y:S01]  /*2e00*/  LDL.LU.64 R160, [R1+0x850] ;  /* 0x0008500001a07983 */ /* 0x000f220000300a00 */
[----:B------:R-:W-:-:S03]  /*2e10*/  IMAD.MOV.U32 R185, RZ, RZ, R153 ;  /* 0x000000ffffb97224 */ /* 0x000fc600078e0099 */
[----:B------:R-:W4:Y:S04]  /*2e20*/  LDL.LU.64 R158, [R1+0x848] ;  /* 0x00084800019e7983 */ /* 0x000f280000300a00 */
[----:B------:R-:W4:Y:S04]  /*2e30*/  LDL.LU.64 R156, [R1+0x840] ;  /* 0x00084000019c7983 */ /* 0x000f280000300a00 */
[----:B------:R-:W4:Y:S04]  /*2e40*/  LDL.LU.64 R154, [R1+0x838] ;  /* 0x00083800019a7983 */ /* 0x000f280000300a00 */
[----:B------:R-:W4:Y:S04]  /*2e50*/  LDL.LU R152, [R1+0x830] ;  /* 0x0008300001987983 */ /* 0x000f280000300800 */
[----:B--2---:R-:W2:Y:S04]  /*2e60*/  LDL.LU R59, [R1+0x82c] ;  /* 0x00082c00013b7983 */ /* 0x004ea80000300800 */
[----:B------:R-:W2:Y:S04]  /*2e70*/  LDL.LU R57, [R1+0x828] ;  /* 0x0008280001397983 */ /* 0x000ea80000300800 */
[----:B------:R-:W2:Y:S04]  /*2e80*/  LDL.LU R55, [R1+0x824] ;  /* 0x0008240001377983 */ /* 0x000ea80000300800 */
[----:B------:R-:W2:Y:S04]  /*2e90*/  LDL.LU R53, [R1+0x820] ;  /* 0x0008200001357983 */ /* 0x000ea80000300800 */
[----:B------:R-:W2:Y:S04]  /*2ea0*/  LDL.LU R51, [R1+0x81c] ;  /* 0x00081c0001337983 */ /* 0x000ea80000300800 */
[----:B------:R-:W2:Y:S04]  /*2eb0*/  LDL.LU R49, [R1+0x818] ;  /* 0x0008180001317983 */ /* 0x000ea80000300800 */
[----:B------:R-:W2:Y:S04]  /*2ec0*/  LDL.LU R47, [R1+0x814] ;  /* 0x00081400012f7983 */ /* 0x000ea80000300800 */
[----:B------:R-:W2:Y:S01]  /*2ed0*/  LDL.LU R45, [R1+0x810] ;  /* 0x00081000012d7983 */ /* 0x000ea20000300800 */
[----:B-1----:R-:W-:-:S02]  /*2ee0*/  PRMT R153, R12, 0x654, R15 ;  /* 0x000006540c997816 */ /* 0x002fc4000000000f */
[----:B---3--:R-:W-:Y:S02]  /*2ef0*/  PRMT R166, R166, 0x654, R39 ;  /* 0x00000654a6a67816 */ /* 0x008fe40000000027 */
[----:B------:R-:W-:Y:S02]  /*2f00*/  PRMT R167, R167, 0x654, R34 ;  /* 0x00000654a7a77816 */ /* 0x000fe40000000022 */
[----:B----4-:R-:W-:Y:S02]  /*2f10*/  PRMT R164, R164, 0x654, R31 ;  /* 0x00000654a4a47816 */ /* 0x010fe4000000001f */
[----:B--2---:R-:W-:-:S04]  /*2f20*/  PRMT R42, R57, 0x7604, R42 ;  /* 0x00007604392a7816 */ /* 0x004fc8000000002a */
[----:B------:R-:W-:Y:S02]  /*2f30*/  PRMT R42, R59, 0x7054, R42 ;  /* 0x000070543b2a7816 */ /* 0x000fe4000000002a */
[----:B------:R-:W-:-:S04]  /*2f40*/  PRMT R40, R53, 0x7604, R40 ;  /* 0x0000760435287816 */ /* 0x000fc80000000028 */
[----:B------:R-:W-:Y:S02]  /*2f50*/  PRMT R55, R55, 0x7054, R40 ;  /* 0x0000705437377816 */ /* 0x000fe40000000028 */
[----:B------:R-:W-:-:S04]  /*2f60*/  PRMT R38, R49, 0x7604, R38 ;  /* 0x0000760431267816 */ /* 0x000fc80000000026 */
[----:B------:R-:W-:Y:S02]  /*2f70*/  PRMT R38, R51, 0x7054, R38 ;  /* 0x0000705433267816 */ /* 0x000fe40000000026 */
[----:B------:R-:W-:-:S04]  /*2f80*/  PRMT R36, R45, 0x7604, R36 ;  /* 0x000076042d247816 */ /* 0x000fc80000000024 */
[----:B------:R-:W-:Y:S02]  /*2f90*/  PRMT R47, R47, 0x7054, R36 ;  /* 0x000070542f2f7816 */ /* 0x000fe40000000024 */
[----:B------:R-:W-:Y:S02]  /*2fa0*/  PRMT R161, R161, 0x654, R38 ;  /* 0x00000654a1a17816 */ /* 0x000fe40000000026 */
[----:B------:R-:W-:Y:S02]  /*2fb0*/  PRMT R160, R160, 0x654, R47 ;  /* 0x00000654a0a07816 */ /* 0x000fe4000000002f */
[----:B------:R-:W-:Y:S02]  /*2fc0*/  PRMT R162, R162, 0x654, R55 ;  /* 0x00000654a2a27816 */ /* 0x000fe40000000037 */
[----:B------:R-:W-:Y:S02]  /*2fd0*/  PRMT R163, R163, 0x654, R42 ;  /* 0x00000654a3a37816 */ /* 0x000fe4000000002a */
[----:B0-----:R-:W-:-:S06]  /*2fe0*/  WARPGROUP.ARRIVE ;  /* 0x00000000000079c5 */ /* 0x001fcc0000000000 */
[----:B------:R-:W-:Y:S01]  /*2ff0*/  QGMMA.64x256x32.F32.E4M3.E4M3 R24, R176, gdesc[UR8], RZ, !UPT, gsb0 ;  /* 0x03e00008b0187df3 */ /* 0x000fe2000c0008ff */
[----:B------:R-:W-:Y:S01]  /*3000*/  PRMT R165, R165, 0x654, R22 ;  /* 0x00000654a5a57816 */ /* 0x000fe20000000016 */
[----:B------:R-:W-:Y:S01]  /*3010*/  STL [R1+0x410], R164 ;  /* 0x000410a401007387 */ /* 0x000fe20000100800 */
[----:B------:R-:W-:-:S03]  /*3020*/  PRMT R158, R11, 0x654, R158 ;  /* 0x000006540b9e7816 */ /* 0x000fc6000000009e */
[----:B------:R-:W-:Y:S01]  /*3030*/  STL [R1+0x414], R165 ;  /* 0x000414a501007387 */ /* 0x000fe20000100800 */
[----:B------:R-:W-:-:S03]  /*3040*/  PRMT R159, R10, 0x654, R159 ;  /* 0x000006540a9f7816 */ /* 0x000fc6000000009f */
[----:B------:R-:W-:Y:S01]  /*3050*/  STL [R1+0x418], R166 ;  /* 0x000418a601007387 */ /* 0x000fe20000100800 */
[----:B------:R-:W-:Y:S02]  /*3060*/  PRMT R156, R5, 0x654, R156 ;  /* 0x00000654059c7816 */ /* 0x000fe4000000009c */
[----:B------:R-:W-:Y:S01]  /*3070*/  PRMT R157, R4, 0x654, R157 ;  /* 0x00000654049d7816 */ /* 0x000fe2000000009d */
[----:B------:R-:W-:Y:S01]  /*3080*/  STL [R1+0x41c], R167 ;  /* 0x00041ca701007387 */ /* 0x000fe20000100800 */
[----:B------:R-:W-:Y:S02]  /*3090*/  PRMT R154, R154, 0x654, R17 ;  /* 0x000006549a9a7816 */ /* 0x000fe40000000011 */
[----:B------:R-:W-:Y:S01]  /*30a0*/  PRMT R155, R155, 0x654, R14 ;  /* 0x000006549b9b7816 */ /* 0x000fe2000000000e */
[----:B------:R-:W-:Y:S01]  /*30b0*/  STL.64 [R1+0x808], R170 ;  /* 0x000808aa01007387 */ /* 0x000fe20000100a00 */
[----:B------:R-:W-:-:S03]  /*30c0*/  PRMT R152, R13, 0x654, R152 ;  /* 0x000006540d987816 */ /* 0x000fc60000000098 */
[----:B------:R-:W-:Y:S04]  /*30d0*/  STL.64 [R1+0x800], R168 ;  /* 0x000800a801007387 */ /* 0x000fe80000100a00 */
[----:B------:R-:W-:Y:S04]  /*30e0*/  STL.64 [R1+0x7f8], R162 ;  /* 0x0007f8a201007387 */ /* 0x000fe80000100a00 */
[----:B------:R-:W-:Y:S04]  /*30f0*/  STL.64 [R1+0x7f0], R160 ;  /* 0x0007f0a001007387 */ /* 0x000fe80000100a00 */
[----:B------:R-:W-:Y:S04]  /*3100*/  STL.64 [R1+0x7e8], R158 ;  /* 0x0007e89e01007387 */ /* 0x000fe80000100a00 */
[----:B------:R-:W-:Y:S04]  /*3110*/  STL.64 [R1+0x7e0], R156 ;  /* 0x0007e09c01007387 */ /* 0x000fe80000100a00 */
[----:B------:R-:W-:Y:S04]  /*3120*/  STL.64 [R1+0x7d8], R154 ;  /* 0x0007d89a01007387 */ /* 0x000fe80000100a00 */
[----:B------:R-:W-:Y:S01]  /*3130*/  STL.64 [R1+0x7d0], R152 ;  /* 0x0007d09801007387 */ /* 0x000fe20000100a00 */
[----:B------:R-:W-:-:S03]  /*3140*/  WARPGROUP.DEPBAR.LE gsb0, 0x0 ;  /* 0x00008000000079c5 */ /* 0x000fc60000010000 */
        /* <DEDUP_REMOVED lines=53> */
[----:B------:R0:W-:Y:S04]  /*34a0*/  STL.64 [R1+0x620], R44 ;  /* 0x0006202c01007387 */ /* 0x0001e80000100a00 */
[----:B0-----:R-:W2:Y:S04]  /*34b0*/  LDL.LU R44, [R1] ;  /* 0x00000000012c7983 */ /* 0x001ea80000300800 */
[----:B------:R-:W2:Y:S04]  /*34c0*/  LDL.LU R45, [R1+0x4] ;  /* 0x00000400012d7983 */ /* 0x000ea80000300800 */
        /* <DEDUP_REMOVED lines=56> */
[----:B------:R-:W2:Y:S01]  /*3850*/  LDL.LU R102, [R1+0xe8] ;  /* 0x0000e80001667983 */ /* 0x000ea20000300800 */
[----:B------:R-:W-:-:S02]  /*3860*/  IMAD.MOV.U32 R103, RZ, RZ, R235 ;  /* 0x000000ffff677224 */ /* 0x000fc400078e00eb */
[----:B------:R-:W-:Y:S02]  /*3870*/  IMAD.MOV.U32 R104, RZ, RZ, R234 ;  /* 0x000000ffff687224 */ /* 0x000fe400078e00ea */
[----:B------:R-:W-:Y:S02]  /*3880*/  IMAD.MOV.U32 R105, RZ, RZ, R233 ;  /* 0x000000ffff697224 */ /* 0x000fe400078e00e9 */
[----:B------:R-:W-:Y:S02]  /*3890*/  IMAD.MOV.U32 R106, RZ, RZ, R232 ;  /* 0x000000ffff6a7224 */ /* 0x000fe400078e00e8 */
[----:B------:R-:W-:Y:S02]  /*38a0*/  IMAD.MOV.U32 R107, RZ, RZ, R231 ;  /* 0x000000ffff6b7224 */ /* 0x000fe400078e00e7 */
[----:B------:R-:W-:Y:S02]  /*38b0*/  IMAD.MOV.U32 R108, RZ, RZ, R230 ;  /* 0x000000ffff6c7224 */ /* 0x000fe400078e00e6 */
        /* <DEDUP_REMOVED lines=62> */
[----:B------:R-:W-:Y:S01]  /*3ca0*/  IMAD.MOV.U32 R171, RZ, RZ, R0 ;  /* 0x000000ffffab7224 */ /* 0x000fe200078e0000 */
[----:B------:R-:W-:Y:S01]  /*3cb0*/  UIADD3 UR8, UR6, 0x2, URZ ;  /* 0x0000000206087890 */ /* 0x000fe2000fffe03f */
[----:B------:R-:W-:-:S06]  /*3cc0*/  UMOV UR11, 0x40000040 ;  /* 0x40000040000b7882 */ /* 0x000fcc0000000000 */
[----:B------:R-:W-:Y:S01]  /*3cd0*/  UMOV UR10, UR8 ;  /* 0x00000008000a7c82 */ /* 0x000fe20008000000 */
[----:B--2---:R-:W-:-:S06]  /*3ce0*/  WARPGROUP.ARRIVE ;  /* 0x00000000000079c5 */ /* 0x004fcc0000000000 */
[----:B------:R-:W-:Y:S03]  /*3cf0*/  QGMMA.64x256x32.F32.E4M3.E4M3 R44, R172, gdesc[UR8], R44, gsb0 ;  /* 0x03e00008ac2c7df3 */ /* 0x000fe6000800082c */
[----:B------:R-:W-:Y:S02]  /*3d00*/  WARPGROUP.DEPBAR.LE gsb0, 0x0 ;  /* 0x00008000000079c5 */ /* 0x000fe40000010000 */
[----:B------:R-:W-:Y:S04]  /*3d10*/  STL.64 [R1], R44 ;  /* 0x0000002c01007387 */ /* 0x000fe80000100a00 */
        /* <DEDUP_REMOVED lines=63> */
[----:B0-----:R-:W2:Y:S04]  /*4110*/  LDL.LU.64 R170, [R1+0x808] ;  /* 0x0008080001aa7983 */ /* 0x001ea80000300a00 */
[----:B------:R-:W2:Y:S04]  /*4120*/  LDL.LU.64 R168, [R1+0x800] ;  /* 0x0008000001a87983 */ /* 0x000ea80000300a00 */
[----:B------:R-:W3:Y:S04]  /*4130*/  LDL.LU.64 R162, [R1+0x7f8] ;  /* 0x0007f80001a27983 */ /* 0x000ee80000300a00 */
[----:B------:R-:W4:Y:S04]  /*4140*/  LDL.LU.64 R160, [R1+0x7f0] ;  /* 0x0007f00001a07983 */ /* 0x000f280000300a00 */
[----:B------:R-:W3:Y:S04]  /*4150*/  LDL.LU.64 R158, [R1+0x7e8] ;  /* 0x0007e800019e7983 */ /* 0x000ee80000300a00 */
[----:B------:R-:W3:Y:S04]  /*4160*/  LDL.LU.64 R156, [R1+0x7e0] ;  /* 0x0007e000019c7983 */ /* 0x000ee80000300a00 */
[----:B------:R-:W2:Y:S04]  /*4170*/  LDL.LU.64 R154, [R1+0x7d8] ;  /* 0x0007d800019a7983 */ /* 0x000ea80000300a00 */
[----:B------:R-:W4:Y:S04]  /*4180*/  LDL.LU.64 R152, [R1+0x7d0] ;  /* 0x0007d00001987983 */ /* 0x000f280000300a00 */
[----:B------:R-:W3:Y:S04]  /*4190*/  LDL.LU.64 R150, [R1+0x7c8] ;  /* 0x0007c80001967983 */ /* 0x000ee80000300a00 */
        /* <DEDUP_REMOVED lines=53> */
[----:B--2---:R-:W-:Y:S04]  /*44f0*/  STL.64 [R1+0x618], R154 ;  /* 0x0006189a01007387 */ /* 0x004fe80000100a00 */
[----:B----4-:R-:W-:Y:S01]  /*4500*/  STL.64 [R1+0x610], R152 ;  /* 0x0006109801007387 */ /* 0x010fe20000100a00 */
[----:B---3--:R-:W-:-:S06]  /*4510*/  WARPGROUP.ARRIVE ;  /* 0x00000000000079c5 */ /* 0x008fcc0000000000 */
[----:B------:R-:W-:Y:S03]  /*4520*/  QGMMA.64x256x32.F32.E4M3.E4M3 R24, R168, gdesc[UR8], R24, gsb0 ;  /* 0x03e00008a8187df3 */ /* 0x000fe60008000818 */
[----:B------:R-:W-:Y:S02]  /*4530*/  WARPGROUP.DEPBAR.LE gsb0, 0x0 ;  /* 0x00008000000079c5 */ /* 0x000fe40000010000 */
        /* <DEDUP_REMOVED lines=62> */
[----:B0-----:R-:W2:Y:S04]  /*4920*/  LDL.LU.64 R28, [R1] ;  /* 0x00000000011c7983 */ /* 0x001ea80000300a00 */
[----:B------:R-:W2:Y:S04]  /*4930*/  LDL.LU.64 R30, [R1+0x8] ;  /* 0x00000800011e7983 */ /* 0x000ea80000300a00 */
        /* <DEDUP_REMOVED lines=61> */
[----:B------:R-:W2:Y:S01]  /*4d10*/  LDL.LU.64 R154, [R1+0x1f8] ;  /* 0x0001f800019a7983 */ /* 0x000ea20000300a00 */
        /* <DEDUP_REMOVED lines=16> */
[----:B------:R-:W-:Y:S01]  /*4e20*/  STL.64 [R1+0x50], R48 ;  /* 0x0000503001007387 */ /* 0x000fe20000100a00 */
[----:B------:R-:W-:-:S03]  /*4e30*/  IMAD.MOV.U32 R5, RZ, RZ, R154 ;  /* 0x000000ffff057224 */ /* 0x000fc600078e009a */
[----:B------:R-:W-:Y:S01]  /*4e40*/  STL.64 [R1+0x58], R50 ;  /* 0x0000583201007387 */ /* 0x000fe20000100a00 */
[----:B------:R-:W-:-:S03]  /*4e50*/  IMAD.MOV.U32 R4, RZ, RZ, R155 ;  /* 0x000000ffff047224 */ /* 0x000fc600078e009b */
[----:B------:R-:W-:Y:S01]  /*4e60*/  STL.64 [R1+0x60], R52 ;  /* 0x0000603401007387 */ /* 0x000fe20000100a00 */
[----:B------:R-:W-:-:S03]  /*4e70*/  IMAD.MOV.U32 R11, RZ, RZ, R152 ;  /* 0x000000ffff0b7224 */ /* 0x000fc600078e0098 */
[----:B------:R-:W-:Y:S01]  /*4e80*/  STL.64 [R1+0x68], R54 ;  /* 0x0000683601007387 */ /* 0x000fe20000100a00 */
[----:B------:R-:W-:-:S03]  /*4e90*/  IMAD.MOV.U32 R10, RZ, RZ, R153 ;  /* 0x000000ffff0a7224 */ /* 0x000fc600078e0099 */
[----:B------:R0:W-:Y:S01]  /*4ea0*/  STL [R1+0x70], R56 ;  /* 0x0000703801007387 */ /* 0x0001e20000100800 */
[----:B------:R-:W-:Y:S02]  /*4eb0*/  IMAD.MOV.U32 R13, RZ, RZ, R150 ;  /* 0x000000ffff0d7224 */ /* 0x000fe400078e0096 */
[----:B------:R-:W-:Y:S01]  /*4ec0*/  IMAD.MOV.U32 R12, RZ, RZ, R151 ;  /* 0x000000ffff0c7224 */ /* 0x000fe200078e0097 */
[----:B------:R-:W2:Y:S01]  /*4ed0*/  LDL.LU.64 R154, [R1+0x618] ;  /* 0x00061800019a7983 */ /* 0x000ea20000300a00 */
[----:B------:R-:W-:Y:S02]  /*4ee0*/  IMAD.MOV.U32 R15, RZ, RZ, R148 ;  /* 0x000000ffff0f7224 */ /* 0x000fe400078e0094 */
[----:B------:R-:W-:Y:S01]  /*4ef0*/  IMAD.MOV.U32 R14, RZ, RZ, R149 ;  /* 0x000000ffff0e7224 */ /* 0x000fe200078e0095 */
[----:B------:R-:W2:Y:S01]  /*4f00*/  LDL.LU.64 R152, [R1+0x610] ;  /* 0x0006100001987983 */ /* 0x000ea20000300a00 */
[----:B------:R-:W-:Y:S02]  /*4f10*/  IMAD.MOV.U32 R18, RZ, RZ, R146 ;  /* 0x000000ffff127224 */ /* 0x000fe400078e0092 */
[----:B------:R-:W-:Y:S01]  /*4f20*/  IMAD.MOV.U32 R17, RZ, RZ, R147 ;  /* 0x000000ffff117224 */ /* 0x000fe200078e0093 */
[----:B------:R-:W2:Y:S01]  /*4f30*/  LDL.LU.64 R150, [R1+0x608] ;  /* 0x0006080001967983 */ /* 0x000ea20000300a00 */
[----:B------:R-:W-:-:S02]  /*4f40*/  IMAD.MOV.U32 R22, RZ, RZ, R144 ;  /* 0x000000ffff167224 */ /* 0x000fc400078e0090 */
        /* <DEDUP_REMOVED lines=131> */
[----:B------:R-:W-:-:S03]  /*5780*/  IMAD.MOV.U32 R167, RZ, RZ, R57 ;  /* 0x000000ffffa77224 */ /* 0x000fc600078e0039 */
[----:B------:R-:W2:Y:S04]  /*5790*/  LDL.LU.64 R60, [R1+0x4a0] ;  /* 0x0004a000013c7983 */ /* 0x000ea80000300a00 */
[----:B------:R-:W2:Y:S04]  /*57a0*/  LDL.LU.64 R58, [R1+0x498] ;  /* 0x00049800013a7983 */ /* 0x000ea80000300a00 */
[----:B0-----:R-:W2:Y:S04]  /*57b0*/  LDL.LU.64 R56, [R1+0x490] ;  /* 0x0004900001387983 */ /* 0x001ea80000300a00 */
        /* <DEDUP_REMOVED lines=14> */
[----:B------:R-:W-:Y:S04]  /*58a0*/  STL.64 [R1+0x3e0], R162 ;  /* 0x0003e0a201007387 */ /* 0x000fe80000100a00 */
[----:B------:R-:W-:Y:S01]  /*58b0*/  STL.64 [R1+0x3d8], R160 ;  /* 0x0003d8a001007387 */ /* 0x000fe20000100a00 */
[----:B--2---:R-:W-:-:S06]  /*58c0*/  WARPGROUP.ARRIVE ;  /* 0x00000000000079c5 */ /* 0x004fcc0000000000 */
        /* <DEDUP_REMOVED lines=85> */
[----:B------:R-:W-:-:S03]  /*5e20*/  IMAD.MOV.U32 R65, RZ, RZ, R167 ;  /* 0x000000ffff417224 */ /* 0x000fc600078e00a7 */
[----:B------:R-:W2:Y:S01]  /*5e30*/  LDL.LU R61, [R1+0x64] ;  /* 0x00006400013d7983 */ /* 0x000ea20000300800 */
[----:B------:R-:W-:-:S03]  /*5e40*/  IMAD.MOV.U32 R66, RZ, RZ, R166 ;  /* 0x000000ffff427224 */ /* 0x000fc600078e00a6 */
[----:B------:R-:W2:Y:S01]  /*5e50*/  LDL.LU R62, [R1+0x68] ;  /* 0x00006800013e7983 */ /* 0x000ea20000300800 */
[----:B------:R-:W-:-:S03]  /*5e60*/  IMAD.MOV.U32 R67, RZ, RZ, R165 ;  /* 0x000000ffff437224 */ /* 0x000fc600078e00a5 */
[----:B------:R-:W2:Y:S01]  /*5e70*/  LDL.LU R63, [R1+0x6c] ;  /* 0x00006c00013f7983 */ /* 0x000ea20000300800 */
[----:B------:R-:W-:-:S03]  /*5e80*/  IMAD.MOV.U32 R68, RZ, RZ, R164 ;  /* 0x000000ffff447224 */ /* 0x000fc600078e00a4 */
        /* <DEDUP_REMOVED lines=10> */
[----:B------:R-:W-:Y:S01]  /*5f30*/  IMAD.MOV.U32 R70, RZ, RZ, R19 ;  /* 0x000000ffff467224 */ /* 0x000fe200078e0013 */
[----:B------:R-:W-:Y:S01]  /*5f40*/  UIADD3 UR6, UR6, 0x6, URZ ;  /* 0x0000000606067890 */ /* 0x000fe2000fffe03f */
[----:B------:R-:W-:Y:S01]  /*5f50*/  IMAD.MOV.U32 R71, RZ, RZ, R16 ;  /* 0x000000ffff477224 */ /* 0x000fe200078e0010 */
[----:B------:R-:W-:Y:S01]  /*5f60*/  UMOV UR7, 0x40000040 ;  /* 0x4000004000077882 */ /* 0x000fe20000000000 */
[----:B------:R-:W-:Y:S01]  /*5f70*/  IMAD.MOV.U32 R72, RZ, RZ, R9 ;  /* 0x000000ffff487224 */ /* 0x000fe200078e0009 */
[----:B------:R0:W5:Y:S01]  /*5f80*/  LDL.LU R20, [R1+0x40c] ;  /* 0x00040c0001147983 */ /* 0x0001620000300800 */
[----:B------:R-:W-:-:S02]  /*5f90*/  IMAD.MOV.U32 R73, RZ, RZ, R8 ;  /* 0x000000ffff497224 */ /* 0x000fc400078e0008 */
[----:B------:R-:W-:Y:S01]  /*5fa0*/  IMAD.MOV.U32 R74, RZ, RZ, R7 ;  /* 0x000000ffff4a7224 */ /* 0x000fe200078e0007 */
[----:B------:R0:W5:Y:S01]  /*5fb0*/  LDL.LU R19, [R1+0x408] ;  /* 0x0004080001137983 */ /* 0x0001620000300800 */
[----:B------:R-:W-:Y:S02]  /*5fc0*/  IMAD.MOV.U32 R75, RZ, RZ, R6 ;  /* 0x000000ffff4b7224 */ /* 0x000fe400078e0006 */
[----:B------:R-:W-:Y:S01]  /*5fd0*/  IMAD.MOV.U32 R76, RZ, RZ, R3 ;  /* 0x000000ffff4c7224 */ /* 0x000fe200078e0003 */
[----:B------:R0:W5:Y:S01]  /*5fe0*/  LDL.LU R16, [R1+0x404] ;  /* 0x0004040001107983 */ /* 0x0001620000300800 */
[----:B------:R-:W-:Y:S02]  /*5ff0*/  IMAD.MOV.U32 R77, RZ, RZ, R2 ;  /* 0x000000ffff4d7224 */ /* 0x000fe400078e0002 */
        /* <DEDUP_REMOVED lines=88> */
[----:B------:R-:W-:-:S06]  /*6580*/  IMAD.MOV.U32 R163, RZ, RZ, R4 ;  /* 0x000000ffffa37224 */ /* 0x000fcc00078e0004 */
        /* <DEDUP_REMOVED lines=67> */
[----:B-1----:R-:W2:Y:S04]  /*69c0*/  LDL.LU.64 R162, [R1+0x3e0] ;  /* 0x0003e00001a27983 */ /* 0x002ea80000300a00 */
        /* <DEDUP_REMOVED lines=58> */
[----:B------:R-:W2:Y:S02]  /*6d70*/  LDL.LU.64 R36, [R1+0x208] ;  /* 0x0002080001247983 */ /* 0x000ea40000300a00 */
[----:B--2---:R-:W-:-:S06]  /*6d80*/  WARPGROUP.ARRIVE ;  /* 0x00000000000079c5 */ /* 0x004fcc0000000000 */
[----:B------:R-:W-:Y:S03]  /*6d90*/  QGMMA.64x256x32.F32.E4M3.E4M3 R24, R160, gdesc[UR4], R24, gsb0 ;  /* 0x03e00004a0187df3 */ /* 0x000fe60008000818 */
[----:B------:R-:W-:Y:S02]  /*6da0*/  WARPGROUP.DEPBAR.LE gsb0, 0x0 ;  /* 0x00008000000079c5 */ /* 0x000fe40000010000 */
[----:B0-----:R-:W-:Y:S05]  /*6db0*/  @!P2 BRA `(.L_x_22) ;  /* 0x000000bc003ca947 */ /* 0x001fea0003800000 */
[----:B------:R-:W-:Y:S05]  /*6dc0*/  @!P0 BRA `(.L_x_23) ;  /* 0x0000000000048947 */ /* 0x000fea0003800000 */
[----:B------:R-:W-:Y:S01]  /*6dd0*/  BPT.TRAP 0x1 ;  /* 0x000000040000795c */ /* 0x000fe20000300000 */
.L_x_23:
[----:B------:R-:W-:Y:S05]  /*6de0*/  @P1 BRA `(.L_x_24) ;  /* 0x0000000000081947 */ /* 0x000fea0003800000 */
[----:B-----5:R-:W0:Y:S02]  /*6df0*/  SYNCS.PHASECHK.TRANS64.TRYWAIT P1, [R3+URZ], R0 ;  /* 0x00000000030075a7 */ /* 0x020e24000802017f */
[----:B0-----:R-:W-:Y:S05]  /*6e00*/  @!P1 BRA `(.L_x_25) ;  /* 0x0000020800309947 */ /* 0x001fea0003800000 */
.L_x_24:
[----:B-----5:R-:W-:Y:S01]  /*6e10*/  IMAD.SHL.U32 R10, R8, 0x8000, RZ ;  /* 0x00008000080a7824 */ /* 0x020fe200078e00ff */
[----:B------:R-:W-:-:S04]  /*6e20*/  UMOV UR5, UR39 ;  /* 0x0000002700057c82 */ /* 0x000fc80008000000 */
[----:B0-----:R-:W-:-:S05]  /*6e30*/  LOP3.LUT R0, R10, R19, RZ, 0xfc, !PT ;  /* 0x000000130a007212 */ /* 0x001fca00078efcff */
[----:B------:R-:W-:-:S04]  /*6e40*/  IMAD.IADD R0, R6, 0x1, R0 ;  /* 0x0000000106007824 */ /* 0x000fc800078e0200 */
[--C-:B------:R-:W-:Y:S01]  /*6e50*/  IMAD.IADD R3, R20, 0x1, R0.reuse ;  /* 0x0000000114037824 */ /* 0x100fe200078e0200 */
[----:B------:R-:W-:Y:S04]  /*6e60*/  LDS.U8 R5, [R0+0x808] ;  /* 0x0008080000057984 */ /* 0x000fe80000000000 */
[----:B------:R-:W0:Y:S04]  /*6e70*/  LDS.U8 R4, [R3+0x808] ;  /* 0x0008080003047984 */ /* 0x000e280000000000 */
[----:B------:R-:W-:Y:S04]  /*6e80*/  LDS.U8 R12, [R0+0x800] ;  /* 0x00080000000c7984 */ /* 0x000fe80000000000 */
[----:B------:R-:W1:Y:S01]  /*6e90*/  LDS.U8 R11, [R3+0x800] ;  /* 0x00080000030b7984 */ /* 0x000e620000000000 */
[----:B0-----:R-:W-:Y:S01]  /*6ea0*/  PRMT R14, R4, 0x7604, R5 ;  /* 0x00007604040e7816 */ /* 0x001fe20000000005 */
[----:B------:R-:W-:-:S02]  /*6eb0*/  IMAD.IADD R5, R7, 0x1, R0 ;  /* 0x0000000107057824 */ /* 0x000fc400078e0200 */
[----:B------:R-:W-:Y:S04]  /*6ec0*/  LDS.U8 R4, [R3+0x1000] ;  /* 0x0010000003047984 */ /* 0x000fe80000000000 */
[----:B------:R-:W0:Y:S01]  /*6ed0*/  LDS.U8 R13, [R5+0x800] ;  /* 0x00080000050d7984 */ /* 0x000e220000000000 */
[----:B-1----:R-:W-:-:S03]  /*6ee0*/  PRMT R15, R11, 0x7604, R12 ;  /* 0x000076040b0f7816 */ /* 0x002fc6000000000c */
[----:B------:R-:W1:Y:S04]  /*6ef0*/  LDS.U8 R11, [R0+0x1000] ;  /* 0x00100000000b7984 */ /* 0x000e680000000000 */
[----:B------:R-:W2:Y:S01]  /*6f00*/  LDS.U8 R12, [R5+0x808] ;  /* 0x00080800050c7984 */ /* 0x000ea20000000000 */
[----:B0-----:R-:W-:Y:S02]  /*6f10*/  PRMT R13, R13, 0x7054, R15 ;  /* 0x000070540d0d7816 */ /* 0x001fe4000000000f */
[----:B-1----:R-:W-:Y:S01]  /*6f20*/  PRMT R15, R4, 0x7604, R11 ;  /* 0x00007604040f7816 */ /* 0x002fe2000000000b */
[----:B------:R-:W-:Y:S01]  /*6f30*/  IMAD.IADD R4, R7, 0x1, R3 ;  /* 0x0000000107047824 */ /* 0x000fe200078e0203 */
[----:B------:R-:W0:Y:S01]  /*6f40*/  LDS.U8 R11, [R5+0x1000] ;  /* 0x00100000050b7984 */ /* 0x000e220000000000 */
[----:B--2---:R-:W-:-:S03]  /*6f50*/  PRMT R12, R12, 0x7054, R14 ;  /* 0x000070540c0c7816 */ /* 0x004fc6000000000e */
[----:B------:R-:W1:Y:S04]  /*6f60*/  LDS.U8 R153, [R4+0x808] ;  /* 0x0008080004997984 */ /* 0x000e680000000000 */
[----:B------:R-:W2:Y:S04]  /*6f70*/  LDS.U8 R154, [R4+0x1000] ;  /* 0x00100000049a7984 */ /* 0x000ea80000000000 */
[----:B------:R-:W-:Y:S04]  /*6f80*/  LDS.U8 R155, [R4+0x1008] ;  /* 0x00100800049b7984 */ /* 0x000fe80000000000 */
[----:B------:R-:W-:Y:S04]  /*6f90*/  LDS.U8 R156, [R4+0x4800] ;  /* 0x00480000049c7984 */ /* 0x000fe80000000000 */
[----:B------:R-:W-:Y:S04]  /*6fa0*/  LDS.U8 R157, [R4+0x4808] ;  /* 0x00480800049d7984 */ /* 0x000fe80000000000 */
[----:B------:R-:W-:Y:S04]  /*6fb0*/  LDS.U8 R158, [R4+0x5000] ;  /* 0x00500000049e7984 */ /* 0x000fe80000000000 */
[----:B------:R-:W3:Y:S04]  /*6fc0*/  LDS.U8 R152, [R4+0x800] ;  /* 0x0008000004987984 */ /* 0x000ee80000000000 */
[----:B------:R-:W-:Y:S01]  /*6fd0*/  LDS.U8 R4, [R4+0x5008] ;  /* 0x0050080004047984 */ /* 0x000fe20000000000 */
[----:B0-----:R-:W-:-:S02]  /*6fe0*/  PRMT R11, R11, 0x7054, R15 ;  /* 0x000070540b0b7816 */ /* 0x001fc4000000000f */
[----:B-1----:R-:W-:Y:S02]  /*6ff0*/  PRMT R153, R153, 0x654, R12 ;  /* 0x0000065499997816 */ /* 0x002fe4000000000c */
[----:B------:R-:W-:Y:S01]  /*7000*/  LDS.U8 R12, [R0+0x1008] ;  /* 0x00100800000c7984 */ /* 0x000fe20000000000 */
[----:B--2---:R-:W-:-:S03]  /*7010*/  PRMT R154, R154, 0x654, R11 ;  /* 0x000006549a9a7816 */ /* 0x004fc6000000000b */
[----:B------:R-:W0:Y:S01]  /*7020*/  LDS.U8 R11, [R3+0x1008] ;  /* 0x00100800030b7984 */ /* 0x000e220000000000 */
[----:B---3--:R-:W-:Y:S02]  /*7030*/  PRMT R152, R152, 0x654, R13 ;  /* 0x0000065498987816 */ /* 0x008fe4000000000d */
[----:B0-----:R-:W-:Y:S02]  /*7040*/  PRMT R12, R11, 0x7604, R12 ;  /* 0x000076040b0c7816 */ /* 0x001fe4000000000c */
[----:B------:R-:W0:Y:S02]  /*7050*/  LDS.U8 R11, [R5+0x1008] ;  /* 0x00100800050b7984 */ /* 0x000e240000000000 */
[----:B0-----:R-:W-:Y:S02]  /*7060*/  PRMT R11, R11, 0x7054, R12 ;  /* 0x000070540b0b7816 */ /* 0x001fe4000000000c */
[----:B------:R-:W-:Y:S02]  /*7070*/  LDS.U8 R12, [R0+0x4800] ;  /* 0x00480000000c7984 */ /* 0x000fe40000000000 */
[----:B------:R-:W-:-:S02]  /*7080*/  PRMT R155, R155, 0x654, R11 ;  /* 0x000006549b9b7816 */ /* 0x000fc4000000000b */
[----:B------:R-:W0:Y:S02]  /*7090*/  LDS.U8 R11, [R3+0x4800] ;  /* 0x00480000030b7984 */ /* 0x000e240000000000 */
        /* <DEDUP_REMOVED lines=11> */
[----:B------:R-:W0:Y:S04]  /*7150*/  LDS.U8 R11, [R3+0x5000] ;  /* 0x00500000030b7984 */ /* 0x000e280000000000 */
[----:B------:R-:W-:Y:S04]  /*7160*/  LDS.U8 R0, [R0+0x5008] ;  /* 0x0050080000007984 */ /* 0x000fe80000000000 */
[----:B------:R-:W1:Y:S01]  /*7170*/  LDS.U8 R3, [R3+0x5008] ;  /* 0x0050080003037984 */ /* 0x000e620000000000 */
[----:B0-----:R-:W-:-:S03]  /*7180*/  PRMT R12, R11, 0x7604, R12 ;  /* 0x000076040b0c7816 */ /* 0x001fc6000000000c */
[----:B------:R-:W0:Y:S04]  /*7190*/  LDS.U8 R11, [R5+0x5000] ;  /* 0x00500000050b7984 */ /* 0x000e280000000000 */
[----:B------:R-:W2:Y:S01]  /*71a0*/  LDS.U8 R5, [R5+0x5008] ;  /* 0x0050080005057984 */ /* 0x000ea20000000000 */
[----:B-1----:R-:W-:Y:S02]  /*71b0*/  PRMT R0, R3, 0x7604, R0 ;  /* 0x0000760403007816 */ /* 0x002fe40000000000 */
[----:B0-----:R-:W-:-:S04]  /*71c0*/  PRMT R11, R11, 0x7054, R12 ;  /* 0x000070540b0b7816 */ /* 0x001fc8000000000c */
[----:B------:R-:W-:Y:S02]  /*71d0*/  PRMT R158, R158, 0x654, R11 ;  /* 0x000006549e9e7816 */ /* 0x000fe4000000000b */
[----:B------:R-:W0:Y:S01]  /*71e0*/  LDC R11, c[0x0][0x28c] ;  /* 0x0000a300ff0b7b82 */ /* 0x000e220000000800 */
[----:B--2---:R-:W-:-:S04]  /*71f0*/  PRMT R5, R5, 0x7054, R0 ;  /* 0x0000705405057816 */ /* 0x004fc80000000000 */
[----:B------:R-:W-:Y:S02]  /*7200*/  PRMT R159, R4, 0x654, R5 ;  /* 0x00000654049f7816 */ /* 0x000fe40000000005 */
[----:B0-----:R-:W-:-:S13]  /*7210*/  ISETP.GE.AND P1, PT, R11, 0x101, PT ;  /* 0x000001010b00780c */ /* 0x001fda0003f26270 */
[----:B------:R-:W-:Y:S05]  /*7220*/  @!P1 BRA `(.L_x_26) ;  /* 0x0000005c00349947 */ /* 0x000fea0003800000 */
[----:B------:R-:W-:Y:S01]  /*7230*/  R2UR UR7, R8 ;  /* 0x00000000080772ca */ /* 0x000fe200000e0000 */
[----:B------:R-:W-:Y:S01]  /*7240*/  UIADD3 UR6, UR40, -0x1, URZ ;  /* 0xffffffff28067890 */ /* 0x000fe2000fffe03f */
[----:B------:R-:W-:-:S13]  /*7250*/  UMOV UR5, UR39 ;  /* 0x0000002700057c82 */ /* 0x000fda0008000000 */
.L_x_34:
[----:B------:R-:W-:-:S04]  /*7260*/  UIADD3 UR8, UR7, 0x1, URZ ;  /* 0x0000000107087890 */ /* 0x000fc8000fffe03f */
[----:B------:R-:W-:-:S04]  /*7270*/  UISETP.NE.AND UP0, UPT, UR8, 0x3, UPT ;  /* 0x000000030800788c */ /* 0x000fc8000bf05270 */
[----:B------:R-:W-:Y:S02]  /*7280*/  USEL UR9, URZ, 0x1, UP0 ;  /* 0x000000013f097887 */ /* 0x000fe40008000000 */
[----:B------:R-:W-:-:S04]  /*7290*/  USEL UR8, UR8, URZ, UP0 ;  /* 0x0000003f08087287 */ /* 0x000fc80008000000 */
[----:B------:R-:W-:Y:S02]  /*72a0*/  LOP3.LUT R9, R9, UR9, RZ, 0x3c, !PT ;  /* 0x0000000909097c12 */ /* 0x000fe4000f8e3cff */
[----:B------:R-:W-:Y:S01]  /*72b0*/  IMAD.U32 R8, RZ, RZ, UR8 ;  /* 0x00000008ff087e24 */ /* 0x000fe2000f8e00ff */
[----:B-----5:R-:W-:Y:S06]  /*72c0*/  @!P0 BRA `(.L_x_27) ;  /* 0x0000000000048947 */ /* 0x020fec0003800000 */
[----:B------:R-:W-:Y:S01]  /*72d0*/  BPT.TRAP 0x1 ;  /* 0x000000040000795c */ /* 0x000fe20000300000 */
.L_x_27:
        /* <DEDUP_REMOVED lines=128> */
[----:B------:R-:W0:Y:S01]  /*7ae0*/  S2UR UR9, SR_CgaCtaId ;  /* 0x00000000000979c3 */ /* 0x000e220000008800 */
[----:B------:R-:W-:Y:S01]  /*7af0*/  UMOV UR8, 0x400 ;  /* 0x0000040000087882 */ /* 0x000fe20000000000 */
[----:B------:R-:W-:Y:S01]  /*7b00*/  SHF.L.U32 R10, R9, 0x1f, RZ ;  /* 0x0000001f090a7819 */ /* 0x000fe200000006ff */
[----:B------:R-:W-:Y:S01]  /*7b10*/  ULEA UR10, UR7, UR4, 0xb ;  /* 0x00000004070a7291 */ /* 0x000fe2000f8e583f */
[----:B------:R-:W-:Y:S01]  /*7b20*/  UMOV UR11, 0x40000040 ;  /* 0x40000040000b7882 */ /* 0x000fe20000000000 */
[----:B0-----:R-:W-:-:S06]  /*7b30*/  ULEA UR8, UR9, UR8, 0x18 ;  /* 0x0000000809087291 */ /* 0x001fcc000f8ec03f */
[----:B------:R-:W-:-:S04]  /*7b40*/  IMAD.U32 R6, RZ, RZ, UR8 ;  /* 0x00000008ff067e24 */ /* 0x000fc8000f8e00ff */
[----:B------:R-:W-:-:S04]  /*7b50*/  IMAD R11, R8, 0x8, R6 ;  /* 0x00000008080b7824 */ /* 0x000fc800078e0206 */
[----:B------:R0:W1:Y:S01]  /*7b60*/  SYNCS.PHASECHK.TRANS64.TRYWAIT P1, [R11+URZ], R10 ;  /* 0x0000000a0b0075a7 */ /* 0x000062000802017f */
[----:B--2---:R-:W-:-:S06]  /*7b70*/  WARPGROUP.ARRIVE ;  /* 0x00000000000079c5 */ /* 0x004fcc0000000000 */
[----:B------:R-:W-:Y:S03]  /*7b80*/  QGMMA.64x256x32.F32.E4M3.E4M3 R24, R152, gdesc[UR8], R24, gsb0 ;  /* 0x03e0000898187df3 */ /* 0x000fe60008000818 */
        /* <DEDUP_REMOVED lines=61> */
[----:B------:R2:W-:Y:S01]  /*7f60*/  STL [R1+0xa0], R64 ;  /* 0x0000a04001007387 */ /* 0x0005e20000100800 */
[----:B------:R-:W-:Y:S02]  /*7f70*/  IMAD.MOV.U32 R190, RZ, RZ, R110 ;  /* 0x000000ffffbe7224 */ /* 0x000fe400078e006e */
[----:B------:R-:W-:Y:S01]  /*7f80*/  IMAD.MOV.U32 R189, RZ, RZ, R111 ;  /* 0x000000ffffbd7224 */ /* 0x000fe200078e006f */
[----:B------:R-:W3:Y:S01]  /*7f90*/  LDL.LU.64 R150, [R1+0x5b0] ;  /* 0x0005b00001967983 */ /* 0x000ee20000300a00 */
[----:B------:R-:W-:Y:S02]  /*7fa0*/  IMAD.MOV.U32 R192, RZ, RZ, R108 ;  /* 0x000000ffffc07224 */ /* 0x000fe400078e006c */
[----:B------:R-:W-:Y:S01]  /*7fb0*/  IMAD.MOV.U32 R191, RZ, RZ, R109 ;  /* 0x000000ffffbf7224 */ /* 0x000fe200078e006d */
[----:B------:R-:W3:Y:S01]  /*7fc0*/  LDL.LU.64 R148, [R1+0x5a8] ;  /* 0x0005a80001947983 */ /* 0x000ee20000300a00 */
[----:B------:R-:W-:-:S02]  /*7fd0*/  IMAD.MOV.U32 R194, RZ, RZ, R106 ;  /* 0x000000ffffc27224 */ /* 0x000fc400078e006a */
[----:B------:R-:W-:Y:S01]  /*7fe0*/  IMAD.MOV.U32 R193, RZ, RZ, R107 ;  /* 0x000000ffffc17224 */ /* 0x000fe200078e006b */
[----:B------:R-:W3:Y:S01]  /*7ff0*/  LDL.LU.64 R146, [R1+0x5a0] ;  /* 0x0005a00001927983 */ /* 0x000ee20000300a00 */
        /* <DEDUP_REMOVED lines=60> */
[----:B------:R-:W-:-:S03]  /*83c0*/  IMAD.MOV.U32 R235, RZ, RZ, R65 ;  /* 0x000000ffffeb7224 */ /* 0x000fc600078e0041 */
        /* <DEDUP_REMOVED lines=20> */
[----:B--2---:R-:W3:Y:S04]  /*8510*/  LDL.LU.64 R64, [R1+0x458] ;  /* 0x0004580001407983 */ /* 0x004ee80000300a00 */
        /* <DEDUP_REMOVED lines=19> */
[----:B------:R-:W3:Y:S01]  /*8650*/  LDL.LU.64 R24, [R1+0x3b8] ;  /* 0x0003b80001187983 */ /* 0x000ee20000300a00 */
[----:B------:R-:W-:-:S06]  /*8660*/  USHF.L.U32 UR7, UR7, 0xf, URZ ;  /* 0x0000000f07077899 */ /* 0x000fcc000800063f */
[----:B------:R-:W-:-:S05]  /*8670*/  LOP3.LUT R0, R19, UR7, RZ, 0xfc, !PT ;  /* 0x0000000713007c12 */ /* 0x000fca000f8efcff */
[----:B------:R-:W-:-:S04]  /*8680*/  IMAD.IADD R0, R6, 0x1, R0 ;  /* 0x0000000106007824 */ /* 0x000fc800078e0200 */
[----:B------:R-:W-:Y:S01]  /*8690*/  IMAD.IADD R3, R20, 0x1, R0 ;  /* 0x0000000114037824 */ /* 0x000fe200078e0200 */
[----:B------:R-:W-:Y:S04]  /*86a0*/  LDS.U8 R13, [R0+0x1800] ;  /* 0x00180000000d7984 */ /* 0x000fe80000000000 */
[----:B------:R-:W-:Y:S04]  /*86b0*/  LDS.U8 R12, [R3+0x1800] ;  /* 0x00180000030c7984 */ /* 0x000fe80000000000 */
[----:B------:R-:W-:Y:S04]  /*86c0*/  LDS.U8 R5, [R0+0x1808] ;  /* 0x0018080000057984 */ /* 0x000fe80000000000 */
[----:B------:R-:W2:Y:S01]  /*86d0*/  LDS.U8 R4, [R3+0x1808] ;  /* 0x0018080003047984 */ /* 0x000ea20000000000 */
[----:B------:R-:W-:Y:S01]  /*86e0*/  UMOV UR14, UR10 ;  /* 0x0000000a000e7c82 */ /* 0x000fe20008000000 */
[----:B------:R-:W-:Y:S01]  /*86f0*/  UMOV UR15, UR11 ;  /* 0x0000000b000f7c82 */ /* 0x000fe20008000000 */
        /* <DEDUP_REMOVED lines=57> */
[----:B---3--:R-:W3:Y:S04]  /*8a90*/  LDL.LU R44, [R1] ;  /* 0x00000000012c7983 */ /* 0x008ee80000300800 */
[----:B------:R-:W3:Y:S04]  /*8aa0*/  LDL.LU R45, [R1+0x4] ;  /* 0x00000400012d7983 */ /* 0x000ee80000300800 */
        /* <DEDUP_REMOVED lines=38> */
[----:B------:R-:W3:Y:S01]  /*8d10*/  LDL.LU R84, [R1+0xa0] ;  /* 0x0000a00001547983 */ /* 0x000ee20000300800 */
[----:B------:R-:W-:-:S02]  /*8d20*/  IMAD.MOV.U32 R151, RZ, RZ, R169 ;  /* 0x000000ffff977224 */ /* 0x000fc400078e00a9 */
[----:B------:R-:W-:Y:S02]  /*8d30*/  IMAD.MOV.U32 R156, RZ, RZ, R168 ;  /* 0x000000ffff9c7224 */ /* 0x000fe400078e00a8 */
[----:B------:R-:W-:Y:S01]  /*8d40*/  IMAD.MOV.U32 R169, RZ, RZ, R17 ;  /* 0x000000ffffa97224 */ /* 0x000fe200078e0011 */
[----:B--2---:R-:W-:Y:S01]  /*8d50*/  PRMT R17, R4, 0x7604, R5 ;  /* 0x0000760404117816 */ /* 0x004fe20000000005 */
[----:B------:R-:W-:Y:S01]  /*8d60*/  IMAD.MOV.U32 R168, RZ, RZ, R18 ;  /* 0x000000ffffa87224 */ /* 0x000fe200078e0012 */
[----:B------:R-:W-:Y:S01]  /*8d70*/  PRMT R18, R12, 0x7604, R13 ;  /* 0x000076040c127816 */ /* 0x000fe2000000000d */
[----:B------:R-:W-:Y:S01]  /*8d80*/  IMAD.IADD R5, R7, 0x1, R0 ;  /* 0x0000000107057824 */ /* 0x000fe200078e0200 */
[----:B------:R-:W-:Y:S01]  /*8d90*/  LDS.U8 R13, [R0+0x2000] ;  /* 0x00200000000d7984 */ /* 0x000fe20000000000 */
[----:B------:R-:W-:-:S03]  /*8da0*/  IMAD.MOV.U32 R149, RZ, RZ, R171 ;  /* 0x000000ffff957224 */ /* 0x000fc600078e00ab */
[----:B------:R-:W2:Y:S01]  /*8db0*/  LDS.U8 R12, [R3+0x2000] ;  /* 0x00200000030c7984 */ /* 0x000ea20000000000 */
[----:B------:R-:W-:-:S03]  /*8dc0*/  IMAD.MOV.U32 R171, RZ, RZ, R14 ;  /* 0x000000ffffab7224 */ /* 0x000fc600078e000e */
[----:B------:R-:W4:Y:S04]  /*8dd0*/  LDS.U8 R14, [R5+0x1808] ;  /* 0x00180800050e7984 */ /* 0x000f280000000000 */
[----:B------:R-:W5:Y:S01]  /*8de0*/  LDS.U8 R4, [R5+0x2000] ;  /* 0x0020000005047984 */ /* 0x000f620000000000 */
[----:B--2---:R-:W-:-:S03]  /*8df0*/  PRMT R12, R12, 0x7604, R13 ;  /* 0x000076040c0c7816 */ /* 0x004fc6000000000d */
[----:B------:R-:W-:Y:S01]  /*8e00*/  LDS.U8 R13, [R0+0x2008] ;  /* 0x00200800000d7984 */ /* 0x000fe20000000000 */
[----:B----4-:R-:W-:Y:S02]  /*8e10*/  PRMT R14, R14, 0x7054, R17 ;  /* 0x000070540e0e7816 */ /* 0x010fe40000000011 */
[----:B-----5:R-:W-:Y:S02]  /*8e20*/  PRMT R17, R4, 0x7054, R12 ;  /* 0x0000705404117816 */ /* 0x020fe4000000000c */
[----:B------:R-:W2:Y:S01]  /*8e30*/  LDS.U8 R12, [R3+0x2008] ;  /* 0x00200800030c7984 */ /* 0x000ea20000000000 */
[----:B------:R-:W-:Y:S02]  /*8e40*/  IMAD.MOV.U32 R150, RZ, RZ, R170 ;  /* 0x000000ffff967224 */ /* 0x000fe400078e00aa */
[----:B------:R-:W-:Y:S02]  /*8e50*/  IMAD.MOV.U32 R170, RZ, RZ, R15 ;  /* 0x000000ffffaa7224 */ /* 0x000fe400078e000f */
[----:B------:R-:W-:Y:S01]  /*8e60*/  IMAD.IADD R4, R7, 0x1, R3 ;  /* 0x0000000107047824 */ /* 0x000fe200078e0203 */
[----:B------:R-:W4:Y:S01]  /*8e70*/  LDS.U8 R15, [R5+0x1800] ;  /* 0x00180000050f7984 */ /* 0x000f220000000000 */
[----:B------:R-:W-:-:S02]  /*8e80*/  IMAD.MOV.U32 R145, RZ, RZ, R175 ;  /* 0x000000ffff917224 */ /* 0x000fc400078e00af */
[----:B------:R-:W-:Y:S01]  /*8e90*/  IMAD.MOV.U32 R146, RZ, RZ, R174 ;  /* 0x000000ffff927224 */ /* 0x000fe200078e00ae */
[----:B------:R-:W-:Y:S01]  /*8ea0*/  LDS.U8 R175, [R4+0x2008] ;  /* 0x0020080004af7984 */ /* 0x000fe20000000000 */
[----:B------:R-:W-:Y:S02]  /*8eb0*/  IMAD.MOV.U32 R147, RZ, RZ, R173 ;  /* 0x000000ffff937224 */ /* 0x000fe400078e00ad */
[----:B------:R-:W-:Y:S01]  /*8ec0*/  IMAD.MOV.U32 R148, RZ, RZ, R172 ;  /* 0x000000ffff947224 */ /* 0x000fe200078e00ac */
[----:B------:R-:W-:Y:S04]  /*8ed0*/  LDS.U8 R173, [R4+0x1808] ;  /* 0x0018080004ad7984 */ /* 0x000fe80000000000 */
[----:B------:R-:W-:Y:S04]  /*8ee0*/  LDS.U8 R172, [R4+0x1800] ;  /* 0x0018000004ac7984 */ /* 0x000fe80000000000 */
[----:B------:R-:W-:Y:S01]  /*8ef0*/  LDS.U8 R174, [R4+0x2000] ;  /* 0x0020000004ae7984 */ /* 0x000fe20000000000 */
[----:B--2---:R-:W-:-:S03]  /*8f00*/  PRMT R13, R12, 0x7604, R13 ;  /* 0x000076040c0d7816 */ /* 0x004fc6000000000d */
[----:B------:R-:W2:Y:S01]  /*8f10*/  LDS.U8 R12, [R5+0x2008] ;  /* 0x00200800050c7984 */ /* 0x000ea20000000000 */
[----:B------:R-:W-:Y:S02]  /*8f20*/  IMAD.MOV.U32 R157, RZ, RZ, R167 ;  /* 0x000000ffff9d7224 */ /* 0x000fe400078e00a7 */
[----:B------:R-:W-:Y:S01]  /*8f30*/  IMAD.MOV.U32 R158, RZ, RZ, R166 ;  /* 0x000000ffff9e7224 */ /* 0x000fe200078e00a6 */
[----:B----4-:R-:W-:Y:S01]  /*8f40*/  PRMT R15, R15, 0x7054, R18 ;  /* 0x000070540f0f7816 */ /* 0x010fe20000000012 */
        /* <DEDUP_REMOVED lines=16> */
[----:B------:R-:W-:Y:S01]  /*9050*/  IMAD.MOV.U32 R100, RZ, RZ, R220 ;  /* 0x000000ffff647224 */ /* 0x000fe200078e00dc */
[----:B--2---:R-:W-:Y:S01]  /*9060*/  PRMT R12, R12, 0x7054, R13 ;  /* 0x000070540c0c7816 */ /* 0x004fe2000000000d */
        /* <DEDUP_REMOVED lines=46> */
[----:B------:R-:W-:Y:S01]  /*9350*/  IMAD.MOV.U32 R167, RZ, RZ, R21 ;  /* 0x000000ffffa77224 */ /* 0x000fe200078e0015 */
[----:B------:R-:W-:Y:S01]  /*9360*/  PRMT R172, R172, 0x654, R15 ;  /* 0x00000654acac7816 */ /* 0x000fe2000000000f */
[----:B------:R-:W-:Y:S01]  /*9370*/  UIADD3 UR8, UR10, 0x2, URZ ;  /* 0x000000020a087890 */ /* 0x000fe2000fffe03f */
[----:B------:R-:W-:-:S02]  /*9380*/  PRMT R173, R173, 0x654, R14 ;  /* 0x00000654adad7816 */ /* 0x000fc4000000000e */
[----:B------:R-:W-:Y:S02]  /*9390*/  PRMT R174, R174, 0x654, R17 ;  /* 0x00000654aeae7816 */ /* 0x000fe40000000011 */
[----:B------:R-:W-:Y:S01]  /*93a0*/  PRMT R175, R175, 0x654, R12 ;  /* 0x00000654afaf7816 */ /* 0x000fe2000000000c */
[----:B------:R-:W-:Y:S01]  /*93b0*/  UMOV UR15, 0x40000040 ;  /* 0x40000040000f7882 */ /* 0x000fe20000000000 */
[----:B------:R-:W-:Y:S02]  /*93c0*/  UMOV UR14, UR8 ;  /* 0x00000008000e7c82 */ /* 0x000fe40008000000 */
[----:B---3--:R-:W-:-:S06]  /*93d0*/  WARPGROUP.ARRIVE ;  /* 0x00000000000079c5 */ /* 0x008fcc0000000000 */
        /* <DEDUP_REMOVED lines=66> */
[----:B--2---:R-:W2:Y:S04]  /*9800*/  LDL.LU.64 R150, [R1+0x3b0] ;  /* 0x0003b00001967983 */ /* 0x004ea80000300a00 */
        /* <DEDUP_REMOVED lines=53> */
[----:B------:R-:W-:Y:S04]  /*9b60*/  LDS.U8 R18, [R0+0x5800] ;  /* 0x0058000000127984 */ /* 0x000fe80000000000 */
[----:B------:R-:W3:Y:S04]  /*9b70*/  LDS.U8 R17, [R3+0x5800] ;  /* 0x0058000003117984 */ /* 0x000ee80000000000 */
[----:B------:R-:W-:Y:S04]  /*9b80*/  LDS.U8 R13, [R0+0x6000] ;  /* 0x00600000000d7984 */ /* 0x000fe80000000000 */
[----:B------:R-:W4:Y:S04]  /*9b90*/  LDS.U8 R12, [R3+0x6000] ;  /* 0x00600000030c7984 */ /* 0x000f280000000000 */
[----:B------:R-:W-:Y:S04]  /*9ba0*/  LDS.U8 R15, [R0+0x5808] ;  /* 0x00580800000f7984 */ /* 0x000fe80000000000 */
[----:B------:R-:W5:Y:S04]  /*9bb0*/  LDS.U8 R14, [R3+0x5808] ;  /* 0x00580800030e7984 */ /* 0x000f680000000000 */
[----:B------:R-:W-:Y:S04]  /*9bc0*/  LDS.U8 R168, [R4+0x5800] ;  /* 0x0058000004a87984 */ /* 0x000fe80000000000 */
[----:B------:R-:W-:Y:S04]  /*9bd0*/  LDS.U8 R169, [R4+0x5808] ;  /* 0x0058080004a97984 */ /* 0x000fe80000000000 */
[----:B------:R-:W-:Y:S04]  /*9be0*/  LDS.U8 R170, [R4+0x6000] ;  /* 0x0060000004aa7984 */ /* 0x000fe80000000000 */
[----:B------:R-:W-:Y:S01]  /*9bf0*/  LDS.U8 R171, [R4+0x6008] ;  /* 0x0060080004ab7984 */ /* 0x000fe20000000000 */
[----:B---3--:R-:W-:-:S02]  /*9c00*/  PRMT R18, R17, 0x7604, R18 ;  /* 0x0000760411127816 */ /* 0x008fc40000000012 */
[----:B----4-:R-:W-:Y:S02]  /*9c10*/  PRMT R17, R12, 0x7604, R13 ;  /* 0x000076040c117816 */ /* 0x010fe4000000000d */
[----:B------:R-:W3:Y:S04]  /*9c20*/  LDS.U8 R13, [R5+0x5808] ;  /* 0x00580800050d7984 */ /* 0x000ee80000000000 */
[----:B------:R-:W4:Y:S01]  /*9c30*/  LDS.U8 R12, [R5+0x6000] ;  /* 0x00600000050c7984 */ /* 0x000f220000000000 */
[----:B-----5:R-:W-:-:S03]  /*9c40*/  PRMT R15, R14, 0x7604, R15 ;  /* 0x000076040e0f7816 */ /* 0x020fc6000000000f */
[----:B------:R-:W-:Y:S01]  /*9c50*/  LDS.U8 R14, [R5+0x5800] ;  /* 0x00580000050e7984 */ /* 0x000fe20000000000 */
[----:B---3--:R-:W-:-:S03]  /*9c60*/  PRMT R15, R13, 0x7054, R15 ;  /* 0x000070540d0f7816 */ /* 0x008fc6000000000f */
[----:B------:R-:W-:Y:S01]  /*9c70*/  LDS.U8 R13, [R0+0x6008] ;  /* 0x00600800000d7984 */ /* 0x000fe20000000000 */
[----:B----4-:R-:W-:-:S03]  /*9c80*/  PRMT R17, R12, 0x7054, R17 ;  /* 0x000070540c117816 */ /* 0x010fc60000000011 */
[----:B------:R-:W3:Y:S02]  /*9c90*/  LDS.U8 R12, [R3+0x6008] ;  /* 0x00600800030c7984 */ /* 0x000ee40000000000 */
[----:B---3--:R-:W-:Y:S02]  /*9ca0*/  PRMT R13, R12, 0x7604, R13 ;  /* 0x000076040c0d7816 */ /* 0x008fe4000000000d */
[----:B------:R-:W3:Y:S01]  /*9cb0*/  LDS.U8 R12, [R5+0x6008] ;  /* 0x00600800050c7984 */ /* 0x000ee20000000000 */
[----:B------:R-:W-:Y:S02]  /*9cc0*/  PRMT R14, R14, 0x7054, R18 ;  /* 0x000070540e0e7816 */ /* 0x000fe40000000012 */
[----:B------:R-:W-:Y:S02]  /*9cd0*/  PRMT R169, R169, 0x654, R15 ;  /* 0x00000654a9a97816 */ /* 0x000fe4000000000f */
[----:B------:R-:W-:Y:S02]  /*9ce0*/  PRMT R168, R168, 0x654, R14 ;  /* 0x00000654a8a87816 */ /* 0x000fe4000000000e */
[----:B------:R-:W-:-:S02]  /*9cf0*/  PRMT R170, R170, 0x654, R17 ;  /* 0x00000654aaaa7816 */ /* 0x000fc40000000011 */
[----:B---3--:R-:W-:-:S04]  /*9d00*/  PRMT R12, R12, 0x7054, R13 ;  /* 0x000070540c0c7816 */ /* 0x008fc8000000000d */
[----:B------:R-:W-:-:S04]  /*9d10*/  PRMT R171, R171, 0x654, R12 ;  /* 0x00000654abab7816 */ /* 0x000fc8000000000c */
[----:B--2---:R-:W-:-:S06]  /*9d20*/  WARPGROUP.ARRIVE ;  /* 0x00000000000079c5 */ /* 0x004fcc0000000000 */
[----:B------:R-:W-:Y:S03]  /*9d30*/  QGMMA.64x256x32.F32.E4M3.E4M3 R24, R168, gdesc[UR12], R24, gsb0 ;  /* 0x03e0000ca8187df3 */ /* 0x000fe60008000818 */
[----:B------:R-:W-:Y:S02]  /*9d40*/  WARPGROUP.DEPBAR.LE gsb0, 0x0 ;  /* 0x00008000000079c5 */ /* 0x000fe40000010000 */
[----:B------:R-:W-:Y:S04]  /*9d50*/  LDS.U8 R18, [R0+0x2800] ;  /* 0x0028000000127984 */ /* 0x000fe80000000000 */
[----:B------:R-:W2:Y:S04]  /*9d60*/  LDS.U8 R17, [R3+0x2800] ;  /* 0x0028000003117984 */ /* 0x000ea80000000000 */
[----:B------:R-:W-:Y:S04]  /*9d70*/  LDS.U8 R13, [R0+0x3000] ;  /* 0x00300000000d7984 */ /* 0x000fe80000000000 */
[----:B------:R-:W3:Y:S04]  /*9d80*/  LDS.U8 R12, [R3+0x3000] ;  /* 0x00300000030c7984 */ /* 0x000ee80000000000 */
[----:B------:R-:W-:Y:S04]  /*9d90*/  LDS.U8 R15, [R0+0x2808] ;  /* 0x00280800000f7984 */ /* 0x000fe80000000000 */
[----:B------:R-:W4:Y:S04]  /*9da0*/  LDS.U8 R14, [R3+0x2808] ;  /* 0x00280800030e7984 */ /* 0x000f280000000000 */
[----:B------:R-:W-:Y:S04]  /*9db0*/  LDS.U8 R159, [R4+0x3008] ;  /* 0x00300800049f7984 */ /* 0x000fe80000000000 */
[----:B------:R-:W-:Y:S04]  /*9dc0*/  LDS.U8 R152, [R4+0x6800] ;  /* 0x0068000004987984 */ /* 0x000fe80000000000 */
[----:B------:R-:W-:Y:S04]  /*9dd0*/  LDS.U8 R153, [R4+0x6808] ;  /* 0x0068080004997984 */ /* 0x000fe80000000000 */
[----:B------:R-:W-:Y:S04]  /*9de0*/  LDS.U8 R154, [R4+0x7000] ;  /* 0x00700000049a7984 */ /* 0x000fe80000000000 */
[----:B------:R-:W-:Y:S01]  /*9df0*/  LDS.U8 R156, [R4+0x2800] ;  /* 0x00280000049c7984 */ /* 0x000fe20000000000 */
[----:B--2---:R-:W-:-:S03]  /*9e00*/  PRMT R18, R17, 0x7604, R18 ;  /* 0x0000760411127816 */ /* 0x004fc60000000012 */
[----:B------:R-:W-:Y:S04]  /*9e10*/  LDS.U8 R157, [R4+0x2808] ;  /* 0x00280800049d7984 */ /* 0x000fe80000000000 */
[----:B------:R-:W-:Y:S01]  /*9e20*/  LDS.U8 R158, [R4+0x3000] ;  /* 0x00300000049e7984 */ /* 0x000fe20000000000 */
[----:B---3--:R-:W-:-:S03]  /*9e30*/  PRMT R17, R12, 0x7604, R13 ;  /* 0x000076040c117816 */ /* 0x008fc6000000000d */
[----:B------:R-:W-:Y:S04]  /*9e40*/  LDS.U8 R155, [R4+0x7008] ;  /* 0x00700800049b7984 */ /* 0x000fe80000000000 */
[----:B------:R-:W2:Y:S04]  /*9e50*/  LDS.U8 R13, [R5+0x2808] ;  /* 0x00280800050d7984 */ /* 0x000ea80000000000 */
[----:B------:R-:W3:Y:S01]  /*9e60*/  LDS.U8 R12, [R5+0x3000] ;  /* 0x00300000050c7984 */ /* 0x000ee20000000000 */
[----:B----4-:R-:W-:-:S03]  /*9e70*/  PRMT R15, R14, 0x7604, R15 ;  /* 0x000076040e0f7816 */ /* 0x010fc6000000000f */
[----:B------:R-:W-:Y:S01]  /*9e80*/  LDS.U8 R14, [R5+0x2800] ;  /* 0x00280000050e7984 */ /* 0x000fe20000000000 */
[----:B--2---:R-:W-:-:S03]  /*9e90*/  PRMT R15, R13, 0x7054, R15 ;  /* 0x000070540d0f7816 */ /* 0x004fc6000000000f */
[----:B------:R-:W-:Y:S01]  /*9ea0*/  LDS.U8 R13, [R0+0x3008] ;  /* 0x00300800000d7984 */ /* 0x000fe20000000000 */
[----:B---3--:R-:W-:-:S03]  /*9eb0*/  PRMT R17, R12, 0x7054, R17 ;  /* 0x000070540c117816 */ /* 0x008fc60000000011 */
[----:B------:R-:W2:Y:S02]  /*9ec0*/  LDS.U8 R12, [R3+0x3008] ;  /* 0x00300800030c7984 */ /* 0x000ea40000000000 */
[----:B--2---:R-:W-:Y:S02]  /*9ed0*/  PRMT R13, R12, 0x7604, R13 ;  /* 0x000076040c0d7816 */ /* 0x004fe4000000000d */
[----:B------:R-:W2:Y:S02]  /*9ee0*/  LDS.U8 R12, [R5+0x3008] ;  /* 0x00300800050c7984 */ /* 0x000ea40000000000 */
[----:B--2---:R-:W-:Y:S02]  /*9ef0*/  PRMT R12, R12, 0x7054, R13 ;  /* 0x000070540c0c7816 */ /* 0x004fe4000000000d */
[----:B------:R-:W-:Y:S02]  /*9f00*/  LDS.U8 R13, [R0+0x6800] ;  /* 0x00680000000d7984 */ /* 0x000fe40000000000 */
[----:B------:R-:W-:-:S02]  /*9f10*/  PRMT R159, R159, 0x654, R12 ;  /* 0x000006549f9f7816 */ /* 0x000fc4000000000c */
        /* <DEDUP_REMOVED lines=20> */
[----:B------:R-:W2:Y:S01]  /*a060*/  LDS.U8 R12, [R5+0x7008] ;  /* 0x00700800050c7984 */ /* 0x000ea20000000000 */
[----:B------:R-:W-:Y:S02]  /*a070*/  PRMT R14, R14, 0x7054, R18 ;  /* 0x000070540e0e7816 */ /* 0x000fe40000000012 */
[----:B------:R-:W-:Y:S02]  /*a080*/  PRMT R157, R157, 0x654, R15 ;  /* 0x000006549d9d7816 */ /* 0x000fe4000000000f */
[----:B------:R-:W-:Y:S02]  /*a090*/  PRMT R156, R156, 0x654, R14 ;  /* 0x000006549c9c7816 */ /* 0x000fe4000000000e */
[----:B------:R-:W-:-:S02]  /*a0a0*/  PRMT R158, R158, 0x654, R17 ;  /* 0x000006549e9e7816 */ /* 0x000fc40000000011 */
[----:B--2---:R-:W-:-:S04]  /*a0b0*/  PRMT R12, R12, 0x7054, R13 ;  /* 0x000070540c0c7816 */ /* 0x004fc8000000000d */
[----:B------:R-:W-:Y:S01]  /*a0c0*/  PRMT R155, R155, 0x654, R12 ;  /* 0x000006549b9b7816 */ /* 0x000fe2000000000c */
[----:B01----:R-:W-:Y:S06]  /*a0d0*/  @!P0 BRA `(.L_x_28) ;  /* 0x0000000000048947 */ /* 0x003fec0003800000 */
[----:B------:R-:W-:Y:S01]  /*a0e0*/  BPT.TRAP 0x1 ;  /* 0x000000040000795c */ /* 0x000fe20000300000 */
.L_x_28:
[----:B------:R-:W-:Y:S01]  /*a0f0*/  UISETP.GT.U32.AND UP0, UPT, UR43, 0x1, UPT ;  /* 0x000000012b00788c */ /* 0x000fe2000bf04070 */
[----:B------:R-:W-:-:S04]  /*a100*/  IMAD.U32 R12, RZ, RZ, UR5 ;  /* 0x00000005ff0c7e24 */ /* 0x000fc8000f8e00ff */
[----:B------:R-:W-:Y:S01]  /*a110*/  IMAD R12, R12, 0x8, R6 ;  /* 0x000000080c0c7824 */ /* 0x000fe200078e0206 */
[----:B------:R-:W-:-:S03]  /*a120*/  PLOP3.LUT P2, PT, PT, PT, UP0, 0x80, 0x0 ;  /* 0x000000000000781c */ /* 0x000fc60003f4f008 */
[----:B------:R-:W-:-:S05]  /*a130*/  VIADD R12, R12, 0x18 ;  /* 0x000000180c0c7836 */ /* 0x000fca0000000000 */
[----:B------:R-:W-:-:S04]  /*a140*/  PRMT R12, RZ, 0x654, R12 ;  /* 0x00000654ff0c7816 */ /* 0x000fc8000000000c */
[----:B------:R0:W-:Y:S01]  /*a150*/  SYNCS.ARRIVE.TRANS64.RED.A1T0 RZ, [R12+URZ], RZ ;  /* 0x000000ff0cff79a7 */ /* 0x0001e2000810043f */
[----:B------:R-:W-:Y:S05]  /*a160*/  @P2 BRA `(.L_x_29) ;  /* 0x0000000000042947 */ /* 0x000fea0003800000 */
[----:B------:R-:W-:Y:S01]  /*a170*/  BPT.TRAP 0x1 ;  /* 0x000000040000795c */ /* 0x000fe20000300000 */
.L_x_29:
        /* <DEDUP_REMOVED lines=59> */
[----:B------:R-:W-:Y:S04]  /*a530*/  LDS.U8 R17, [R0+0x3800] ;  /* 0x0038000000117984 */ /* 0x000fe80000000000 */
[----:B------:R-:W1:Y:S04]  /*a540*/  LDS.U8 R15, [R3+0x3800] ;  /* 0x00380000030f7984 */ /* 0x000e680000000000 */
[----:B------:R-:W-:Y:S04]  /*a550*/  STL.64 [R1+0x228], R36 ;  /* 0x0002282401007387 */ /* 0x000fe80000100a00 */
[----:B------:R-:W-:Y:S04]  /*a560*/  LDS.U8 R13, [R0+0x3808] ;  /* 0x00380800000d7984 */ /* 0x000fe80000000000 */
[----:B0-----:R-:W0:Y:S04]  /*a570*/  LDS.U8 R12, [R3+0x3808] ;  /* 0x00380800030c7984 */ /* 0x001e280000000000 */
[----:B------:R-:W-:Y:S04]  /*a580*/  STL.64 [R1+0x220], R34 ;  /* 0x0002202201007387 */ /* 0x000fe80000100a00 */
[----:B------:R-:W-:Y:S04]  /*a590*/  STL.64 [R1+0x218], R32 ;  /* 0x0002182001007387 */ /* 0x000fe80000100a00 */
[----:B------:R-:W-:Y:S04]  /*a5a0*/  STL.64 [R1+0x210], R30 ;  /* 0x0002101e01007387 */ /* 0x000fe80000100a00 */
[----:B------:R2:W-:Y:S04]  /*a5b0*/  STL.64 [R1+0x208], R28 ;  /* 0x0002081c01007387 */ /* 0x0005e80000100a00 */
[----:B------:R-:W-:Y:S04]  /*a5c0*/  LDS.U8 R166, [R4+0x4000] ;  /* 0x0040000004a67984 */ /* 0x000fe80000000000 */
[----:B------:R-:W-:Y:S04]  /*a5d0*/  LDS.U8 R167, [R4+0x4008] ;  /* 0x0040080004a77984 */ /* 0x000fe80000000000 */
[----:B--2---:R-:W2:Y:S04]  /*a5e0*/  LDL.LU R28, [R1] ;  /* 0x00000000011c7983 */ /* 0x004ea80000300800 */
        /* <DEDUP_REMOVED lines=30> */
[----:B-1----:R-:W-:-:S03]  /*a7d0*/  PRMT R15, R15, 0x7604, R17 ;  /* 0x000076040f0f7816 */ /* 0x002fc60000000011 */
[----:B------:R-:W2:Y:S01]  /*a7e0*/  LDL.LU R59, [R1+0x7c] ;  /* 0x00007c00013b7983 */ /* 0x000ea20000300800 */
[----:B0-----:R-:W-:-:S03]  /*a7f0*/  PRMT R17, R12, 0x7604, R13 ;  /* 0x000076040c117816 */ /* 0x001fc6000000000d */
[----:B------:R-:W2:Y:S04]  /*a800*/  LDL.LU R60, [R1+0x80] ;  /* 0x00008000013c7983 */ /* 0x000ea80000300800 */
[----:B------:R-:W2:Y:S04]  /*a810*/  LDL.LU R61, [R1+0x84] ;  /* 0x00008400013d7983 */ /* 0x000ea80000300800 */
[----:B------:R-:W2:Y:S04]  /*a820*/  LDL.LU R62, [R1+0x88] ;  /* 0x00008800013e7983 */ /* 0x000ea80000300800 */
[----:B------:R-:W2:Y:S04]  /*a830*/  LDL.LU R63, [R1+0x8c] ;  /* 0x00008c00013f7983 */ /* 0x000ea80000300800 */
[----:B------:R-:W2:Y:S04]  /*a840*/  LDL.LU R64, [R1+0x90] ;  /* 0x0000900001407983 */ /* 0x000ea80000300800 */
[----:B------:R-:W-:Y:S04]  /*a850*/  LDS.U8 R13, [R0+0x4000] ;  /* 0x00400000000d7984 */ /* 0x000fe80000000000 */
[----:B------:R-:W0:Y:S04]  /*a860*/  LDS.U8 R12, [R3+0x4000] ;  /* 0x00400000030c7984 */ /* 0x000e280000000000 */
        /* <DEDUP_REMOVED lines=36> */
[----:B0-----:R-:W-:-:S03]  /*aab0*/  PRMT R13, R12, 0x7604, R13 ;  /* 0x000076040c0d7816 */ /* 0x001fc6000000000d */
[----:B------:R-:W2:Y:S04]  /*aac0*/  LDL.LU R101, [R1+0x124] ;  /* 0x0001240001657983 */ /* 0x000ea80000300800 */
[----:B------:R-:W2:Y:S04]  /*aad0*/  LDL.LU R102, [R1+0x128] ;  /* 0x0001280001667983 */ /* 0x000ea80000300800 */
[----:B------:R-:W2:Y:S04]  /*aae0*/  LDL.LU R103, [R1+0x12c] ;  /* 0x00012c0001677983 */ /* 0x000ea80000300800 */
[----:B------:R-:W2:Y:S04]  /*aaf0*/  LDL.LU R104, [R1+0x130] ;  /* 0x0001300001687983 */ /* 0x000ea80000300800 */
[----:B------:R-:W2:Y:S04]  /*ab00*/  LDL.LU R105, [R1+0x134] ;  /* 0x0001340001697983 */ /* 0x000ea80000300800 */
        /* <DEDUP_REMOVED lines=42> */
[----:B------:R-:W2:Y:S01]  /*adb0*/  LDL.LU R146, [R1+0x1d8] ;  /* 0x0001d80001927983 */ /* 0x000ea20000300800 */
[----:B------:R-:W-:-:S03]  /*adc0*/  PRMT R166, R166, 0x654, R12 ;  /* 0x00000654a6a67816 */ /* 0x000fc6000000000c */
        /* <DEDUP_REMOVED lines=10> */
[----:B------:R-:W2:Y:S01]  /*ae70*/  LDL.LU R155, [R1+0x1fc] ;  /* 0x0001fc00019b7983 */ /* 0x000ea20000300800 */
[----:B------:R-:W-:Y:S01]  /*ae80*/  UIADD3 UR8, UR10, 0x4, URZ ;  /* 0x000000040a087890 */ /* 0x000fe2000fffe03f */
[----:B------:R-:W-:-:S02]  /*ae90*/  UMOV UR15, 0x40000040 ;  /* 0x40000040000f7882 */ /* 0x000fc40000000000 */
[----:B------:R-:W-:Y:S04]  /*aea0*/  LDS.U8 R160, [R4+0x7800] ;  /* 0x0078000004a07984 */ /* 0x000fe80000000000 */
[----:B------:R-:W-:Y:S01]  /*aeb0*/  LDS.U8 R161, [R4+0x7808] ;  /* 0x0078080004a17984 */ /* 0x000fe20000000000 */
[----:B------:R-:W-:-:S03]  /*aec0*/  UMOV UR14, UR8 ;  /* 0x00000008000e7c82 */ /* 0x000fc60008000000 */
[----:B------:R-:W1:Y:S04]  /*aed0*/  LDS.U8 R14, [R5+0x3800] ;  /* 0x00380000050e7984 */ /* 0x000e680000000000 */
[----:B------:R-:W3:Y:S04]  /*aee0*/  LDS.U8 R164, [R4+0x3800] ;  /* 0x0038000004a47984 */ /* 0x000ee80000000000 */
[----:B------:R-:W-:Y:S01]  /*aef0*/  LDS.U8 R165, [R4+0x3808] ;  /* 0x0038080004a57984 */ /* 0x000fe20000000000 */
[----:B0-----:R-:W-:-:S03]  /*af00*/  PRMT R13, R12, 0x7604, R13 ;  /* 0x000076040c0d7816 */ /* 0x001fc6000000000d */
[----:B------:R-:W-:Y:S04]  /*af10*/  LDS.U8 R162, [R4+0x8000] ;  /* 0x0080000004a27984 */ /* 0x000fe80000000000 */
[----:B------:R-:W0:Y:S01]  /*af20*/  LDS.U8 R12, [R5+0x4008] ;  /* 0x00400800050c7984 */ /* 0x000e220000000000 */
[----:B-1----:R-:W-:-:S03]  /*af30*/  PRMT R15, R14, 0x7054, R15 ;  /* 0x000070540e0f7816 */ /* 0x002fc6000000000f */
[----:B------:R-:W1:Y:S01]  /*af40*/  LDS.U8 R14, [R5+0x3808] ;  /* 0x00380800050e7984 */ /* 0x000e620000000000 */
[----:B------:R-:W-:Y:S01]  /*af50*/  UIADD3 UR5, UR5, 0x1, URZ ;  /* 0x0000000105057890 */ /* 0x000fe2000fffe03f */
[----:B---3--:R-:W-:Y:S02]  /*af60*/  PRMT R164, R164, 0x654, R15 ;  /* 0x00000654a4a47816 */ /* 0x008fe4000000000f */
[----:B0-----:R-:W-:Y:S02]  /*af70*/  PRMT R12, R12, 0x7054, R13 ;  /* 0x000070540c0c7816 */ /* 0x001fe4000000000d */
[----:B------:R-:W-:Y:S02]  /*af80*/  LDS.U8 R13, [R0+0x7800] ;  /* 0x00780000000d7984 */ /* 0x000fe40000000000 */
[----:B------:R-:W-:Y:S02]  /*af90*/  PRMT R167, R167, 0x654, R12 ;  /* 0x00000654a7a77816 */ /* 0x000fe4000000000c */
[----:B------:R-:W0:Y:S01]  /*afa0*/  LDS.U8 R12, [R3+0x7800] ;  /* 0x00780000030c7984 */ /* 0x000e220000000000 */
[----:B-1----:R-:W-:Y:S01]  /*afb0*/  PRMT R14, R14, 0x7054, R17 ;  /* 0x000070540e0e7816 */ /* 0x002fe20000000011 */
[----:B------:R-:W-:-:S03]  /*afc0*/  UISETP.NE.AND UP0, UPT, UR5, 0x3, UPT ;  /* 0x000000030500788c */ /* 0x000fc6000bf05270 */
[----:B------:R-:W-:Y:S02]  /*afd0*/  PRMT R165, R165, 0x654, R14 ;  /* 0x00000654a5a57816 */ /* 0x000fe4000000000e */
        /* <DEDUP_REMOVED lines=16> */
[----:B------:R-:W3:Y:S01]  /*b0e0*/  LDS.U8 R5, [R5+0x8008] ;  /* 0x0080080005057984 */ /* 0x000ee20000000000 */
[----:B-1----:R-:W-:Y:S01]  /*b0f0*/  PRMT R0, R3, 0x7604, R0 ;  /* 0x0000760403007816 */ /* 0x002fe20000000000 */
[----:B--2---:R-:W-:-:S06]  /*b100*/  WARPGROUP.ARRIVE ;  /* 0x00000000000079c5 */ /* 0x004fcc0000000000 */
[----:B------:R-:W-:Y:S01]  /*b110*/  QGMMA.64x256x32.F32.E4M3.E4M3 R28, R156, gdesc[UR12], R28, gsb0 ;  /* 0x03e0000c9c1c7df3 */ /* 0x000fe2000800081c */
[----:B------:R-:W-:Y:S01]  /*b120*/  USEL UR5, UR5, URZ, UP0 ;  /* 0x0000003f05057287 */ /* 0x000fe20008000000 */
[----:B0-----:R-:W-:Y:S02]  /*b130*/  PRMT R12, R12, 0x7054, R13 ;  /* 0x000070540c0c7816 */ /* 0x001fe4000000000d */
[----:B---3--:R-:W-:Y:S02]  /*b140*/  PRMT R5, R5, 0x7054, R0 ;  /* 0x0000705405057816 */ /* 0x008fe40000000000 */
[----:B------:R-:W-:Y:S01]  /*b150*/  PRMT R162, R162, 0x654, R12 ;  /* 0x00000654a2a27816 */ /* 0x000fe2000000000c */
        /* <DEDUP_REMOVED lines=132> */
[----:B------:R-:W0:Y:S02]  /*b9a0*/  LDS.U8 R4, [R4+0x8008] ;  /* 0x0080080004047984 */ /* 0x000e240000000000 */
[----:B0-----:R-:W-:Y:S01]  /*b9b0*/  PRMT R163, R4, 0x654, R5 ;  /* 0x0000065404a37816 */ /* 0x001fe20000000005 */
[----:B------:R-:W-:Y:S06]  /*b9c0*/  @!P0 BRA `(.L_x_30) ;  /* 0x0000000000048947 */ /* 0x000fec0003800000 */
[----:B------:R-:W-:Y:S01]  /*b9d0*/  BPT.TRAP 0x1 ;  /* 0x000000040000795c */ /* 0x000fe20000300000 */
.L_x_30:
[----:B------:R-:W-:Y:S04]  /*b9e0*/  BSSY B0, `(.L_x_31) ;  /* 0x0000004000007945 */ /* 0x000fe80003800000 */
[----:B------:R-:W-:Y:S05]  /*b9f0*/  @P1 BRA `(.L_x_32) ;  /* 0x0000000000081947 */ /* 0x000fea0003800000 */
[----:B------:R-:W0:Y:S02]  /*ba00*/  SYNCS.PHASECHK.TRANS64.TRYWAIT P1, [R11+URZ], R10 ;  /* 0x0000000a0b0075a7 */ /* 0x000e24000802017f */
[----:B0-----:R-:W-:Y:S05]  /*ba10*/  @!P1 BRA `(.L_x_33) ;  /* 0x000001bc00409947 */ /* 0x001fea0003800000 */
.L_x_32:
[----:B------:R-:W-:Y:S05]  /*ba20*/  BSYNC B0 ;  /* 0x0000000000007941 */ /* 0x000fea0003800000 */
.L_x_31:
[----:B0-----:R-:W-:Y:S01]  /*ba30*/  IMAD.SHL.U32 R10, R8, 0x8000, RZ ;  /* 0x00008000080a7824 */ /* 0x001fe200078e00ff */
[----:B------:R-:W-:Y:S05]  /*ba40*/  WARPSYNC.ALL ;  /* 0x0000000000007948 */ /* 0x000fea0003800000 */
[----:B------:R-:W-:-:S05]  /*ba50*/  LOP3.LUT R0, R10, R19, RZ, 0xfc, !PT ;  /* 0x000000130a007212 */ /* 0x000fca00078efcff */
        /* <DEDUP_REMOVED lines=23> */
[----:B------:R-:W3:Y:S04]  /*bbd0*/  LDS.U8 R152, [R4+0x800] ;  /* 0x0008000004987984 */ /* 0x000ee80000000000 */
[----:B------:R-:W-:Y:S04]  /*bbe0*/  LDS.U8 R158, [R4+0x5000] ;  /* 0x00500000049e7984 */ /* 0x000fe80000000000 */
        /* <DEDUP_REMOVED lines=31> */
[----:B0-----:R-:W-:Y:S02]  /*bde0*/  PRMT R11, R11, 0x7054, R12 ;  /* 0x000070540b0b7816 */ /* 0x001fe4000000000c */
[----:B--2---:R-:W-:Y:S02]  /*bdf0*/  PRMT R5, R5, 0x7054, R0 ;  /* 0x0000705405057816 */ /* 0x004fe40000000000 */
[----:B------:R-:W-:-:S02]  /*be00*/  PRMT R158, R158, 0x654, R11 ;  /* 0x000006549e9e7816 */ /* 0x000fc4000000000b */
[----:B------:R-:W-:Y:S01]  /*be10*/  PRMT R159, R4, 0x654, R5 ;  /* 0x00000654049f7816 */ /* 0x000fe20000000005 */
        /* <DEDUP_REMOVED lines=200> */
[----:B------:R0:W5:Y:S04]  /*caa0*/  LDL.LU.64 R158, [R1+0x3f0] ;  /* 0x0003f000019e7983 */ /* 0x0001680000300a00 */
[----:B------:R0:W5:Y:S04]  /*cab0*/  LDL.LU.64 R156, [R1+0x3e8] ;  /* 0x0003e800019c7983 */ /* 0x0001680000300a00 */
[----:B------:R0:W5:Y:S04]  /*cac0*/  LDL.LU.64 R154, [R1+0x3e0] ;  /* 0x0003e000019a7983 */ /* 0x0001680000300a00 */
[----:B------:R0:W5:Y:S04]  /*cad0*/  LDL.LU.64 R152, [R1+0x3d8] ;  /* 0x0003d80001987983 */ /* 0x0001680000300a00 */
        /* <DEDUP_REMOVED lines=58> */
[----:B------:R-:W-:Y:S01]  /*ce80*/  UISETP.GT.AND UP0, UPT, UR6, 0x2, UPT ;  /* 0x000000020600788c */ /* 0x000fe2000bf04270 */
[----:B------:R-:W-:Y:S01]  /*ce90*/  R2UR UR7, R8 ;  /* 0x00000000080772ca */ /* 0x000fe200000e0000 */
[----:B------:R-:W-:-:S04]  /*cea0*/  UIADD3 UR6, UR6, -0x1, URZ ;  /* 0xffffffff06067890 */ /* 0x000fc8000fffe03f */
[----:B------:R-:W-:Y:S01]  /*ceb0*/  PLOP3.LUT P1, PT, PT, PT, UP0, 0x80, 0x0 ;  /* 0x000000000000781c */ /* 0x000fe20003f2f008 */
[----:B--2---:R-:W-:-:S06]  /*cec0*/  WARPGROUP.ARRIVE ;  /* 0x00000000000079c5 */ /* 0x004fcc0000000000 */
[----:B------:R-:W-:Y:S03]  /*ced0*/  QGMMA.64x256x32.F32.E4M3.E4M3 R24, R160, gdesc[UR8], R24, gsb0 ;  /* 0x03e00008a0187df3 */ /* 0x000fe60008000818 */
[----:B------:R-:W-:-:S03]  /*cee0*/  WARPGROUP.DEPBAR.LE gsb0, 0x0 ;  /* 0x00008000000079c5 */ /* 0x000fc60000010000 */
[----:B0-----:R-:W-:Y:S05]  /*cef0*/  @P1 BRA `(.L_x_34) ;  /* 0xffffffa000d81947 */ /* 0x001fea000383ffff */
.L_x_26:
        /* <DEDUP_REMOVED lines=128> */
[----:B------:R-:W-:Y:S01]  /*d700*/  IMAD.MOV.U32 R9, RZ, RZ, 0x40000040 ;  /* 0x40000040ff097424 */ /* 0x000fe200078e00ff */
[----:B------:R-:W-:-:S02]  /*d710*/  LEA R8, R8, UR4, 0xb ;  /* 0x0000000408087c11 */ /* 0x000fc4000f8e58ff */
[----:B------:R-:W-:Y:S02]  /*d720*/  IADD3 R0, R6, R10, R19 ;  /* 0x0000000a06007210 */ /* 0x000fe40007ffe013 */
[----:B------:R-:W-:Y:S02]  /*d730*/  R2UR UR6, R8 ;  /* 0x00000000080672ca */ /* 0x000fe400000e0000 */
[----:B------:R-:W-:Y:S01]  /*d740*/  R2UR UR7, R9 ;  /* 0x00000000090772ca */ /* 0x000fe200000e0000 */
[----:B--2--5:R-:W-:-:S12]  /*d750*/  WARPGROUP.ARRIVE ;  /* 0x00000000000079c5 */ /* 0x024fd80000000000 */
        /* <DEDUP_REMOVED lines=144> */
[----:B------:R-:W-:-:S03]  /*e060*/  IMAD.MOV.U32 R235, RZ, RZ, R57 ;  /* 0x000000ffffeb7224 */ /* 0x000fc600078e0039 */
        /* <DEDUP_REMOVED lines=33> */
[----:B------:R-:W-:-:S02]  /*e280*/  R2UR UR6, R8 ;  /* 0x00000000080672ca */ /* 0x000fc400000e0000 */
[----:B------:R-:W-:Y:S01]  /*e290*/  R2UR UR7, R9 ;  /* 0x00000000090772ca */ /* 0x000fe200000e0000 */
[----:B--2---:R-:W-:-:S12]  /*e2a0*/  WARPGROUP.ARRIVE ;  /* 0x00000000000079c5 */ /* 0x004fd80000000000 */
        /* <DEDUP_REMOVED lines=100> */
[----:B------:R-:W-:Y:S02]  /*e8f0*/  IMAD.IADD R3, R20, 0x1, R0 ;  /* 0x0000000114037824 */ /* 0x000fe400078e0200 */
[----:B------:R-:W-:Y:S02]  /*e900*/  IMAD.MOV.U32 R149, RZ, RZ, R5 ;  /* 0x000000ffff957224 */ /* 0x000fe400078e0005 */
[----:B------:R-:W-:Y:S01]  /*e910*/  IMAD.MOV.U32 R150, RZ, RZ, R4 ;  /* 0x000000ffff967224 */ /* 0x000fe200078e0004 */
[----:B------:R-:W-:Y:S04]  /*e920*/  LDS.U8 R5, [R0+0x1808] ;  /* 0x0018080000057984 */ /* 0x000fe80000000000 */
[----:B------:R-:W0:Y:S01]  /*e930*/  LDS.U8 R4, [R3+0x1808] ;  /* 0x0018080003047984 */ /* 0x000e220000000000 */
[----:B------:R-:W-:-:S02]  /*e940*/  IMAD.MOV.U32 R147, RZ, RZ, R11 ;  /* 0x000000ffff937224 */ /* 0x000fc400078e000b */
[----:B------:R-:W-:Y:S01]  /*e950*/  IMAD.MOV.U32 R148, RZ, RZ, R10 ;  /* 0x000000ffff947224 */ /* 0x000fe200078e000a */
[----:B------:R-:W-:Y:S04]  /*e960*/  LDS.U8 R11, [R0+0x1800] ;  /* 0x00180000000b7984 */ /* 0x000fe80000000000 */
[----:B------:R-:W1:Y:S01]  /*e970*/  LDS.U8 R10, [R3+0x1800] ;  /* 0x00180000030a7984 */ /* 0x000e620000000000 */
[----:B------:R-:W-:Y:S02]  /*e980*/  IMAD.MOV.U32 R144, RZ, RZ, R14 ;  /* 0x000000ffff907224 */ /* 0x000fe400078e000e */
[----:B------:R-:W-:Y:S02]  /*e990*/  IMAD.MOV.U32 R145, RZ, RZ, R13 ;  /* 0x000000ffff917224 */ /* 0x000fe400078e000d */
[----:B------:R-:W-:Y:S01]  /*e9a0*/  IMAD.MOV.U32 R146, RZ, RZ, R12 ;  /* 0x000000ffff927224 */ /* 0x000fe200078e000c */
[----:B------:R-:W-:Y:S01]  /*e9b0*/  LDS.U8 R13, [R0+0x2000] ;  /* 0x00200000000d7984 */ /* 0x000fe20000000000 */
[----:B------:R-:W-:-:S03]  /*e9c0*/  IMAD.MOV.U32 R143, RZ, RZ, R15 ;  /* 0x000000ffff8f7224 */ /* 0x000fc600078e000f */
[----:B------:R-:W3:Y:S01]  /*e9d0*/  LDS.U8 R12, [R3+0x2000] ;  /* 0x00200000030c7984 */ /* 0x000ee20000000000 */
[----:B0-----:R-:W-:Y:S01]  /*e9e0*/  PRMT R14, R4, 0x7604, R5 ;  /* 0x00007604040e7816 */ /* 0x001fe20000000005 */
[----:B------:R-:W-:-:S05]  /*e9f0*/  IMAD.IADD R4, R7, 0x1, R0 ;  /* 0x0000000107047824 */ /* 0x000fca00078e0200 */
[----:B------:R-:W0:Y:S01]  /*ea00*/  LDS.U8 R5, [R4+0x2000] ;  /* 0x0020000004057984 */ /* 0x000e220000000000 */
[----:B-1----:R-:W-:-:S03]  /*ea10*/  PRMT R15, R10, 0x7604, R11 ;  /* 0x000076040a0f7816 */ /* 0x002fc6000000000b */
[----:B------:R-:W1:Y:S01]  /*ea20*/  LDS.U8 R10, [R4+0x1808] ;  /* 0x00180800040a7984 */ /* 0x000e620000000000 */
[----:B---3--:R-:W-:Y:S01]  /*ea30*/  PRMT R13, R12, 0x7604, R13 ;  /* 0x000076040c0d7816 */ /* 0x008fe2000000000d */
[----:B------:R-:W-:Y:S02]  /*ea40*/  IMAD.IADD R7, R7, 0x1, R3 ;  /* 0x0000000107077824 */ /* 0x000fe400078e0203 */
[----:B------:R-:W-:Y:S01]  /*ea50*/  LDS.U8 R11, [R4+0x1800] ;  /* 0x00180000040b7984 */ /* 0x000fe20000000000 */
[----:B0-----:R-:W-:-:S03]  /*ea60*/  PRMT R13, R5, 0x7054, R13 ;  /* 0x00007054050d7816 */ /* 0x001fc6000000000d */
[----:B------:R-:W-:Y:S01]  /*ea70*/  LDS.U8 R5, [R3+0x2008] ;  /* 0x0020080003057984 */ /* 0x000fe20000000000 */
[----:B-1----:R-:W-:-:S03]  /*ea80*/  PRMT R12, R10, 0x7054, R14 ;  /* 0x000070540a0c7816 */ /* 0x002fc6000000000e */
[----:B------:R-:W0:Y:S01]  /*ea90*/  LDS.U8 R10, [R0+0x2008] ;  /* 0x00200800000a7984 */ /* 0x000e220000000000 */
[----:B------:R-:W-:-:S03]  /*eaa0*/  IMAD.MOV.U32 R136, RZ, RZ, R152 ;  /* 0x000000ffff887224 */ /* 0x000fc600078e0098 */
[----:B------:R-:W1:Y:S01]  /*eab0*/  LDS.U8 R152, [R7+0x1800] ;  /* 0x0018000007987984 */ /* 0x000e620000000000 */
[----:B------:R-:W-:Y:S02]  /*eac0*/  IMAD.MOV.U32 R133, RZ, RZ, R155 ;  /* 0x000000ffff857224 */ /* 0x000fe400078e009b */
[----:B------:R-:W-:Y:S01]  /*ead0*/  IMAD.MOV.U32 R134, RZ, RZ, R154 ;  /* 0x000000ffff867224 */ /* 0x000fe200078e009a */
[----:B------:R-:W-:Y:S01]  /*eae0*/  LDS.U8 R155, [R7+0x2008] ;  /* 0x00200800079b7984 */ /* 0x000fe20000000000 */
[----:B------:R-:W-:-:S03]  /*eaf0*/  IMAD.MOV.U32 R135, RZ, RZ, R153 ;  /* 0x000000ffff877224 */ /* 0x000fc600078e0099 */
[----:B------:R-:W-:Y:S04]  /*eb00*/  LDS.U8 R153, [R7+0x1808] ;  /* 0x0018080007997984 */ /* 0x000fe80000000000 */
[----:B------:R-:W-:Y:S01]  /*eb10*/  LDS.U8 R154, [R7+0x2000] ;  /* 0x00200000079a7984 */ /* 0x000fe20000000000 */
[----:B0-----:R-:W-:-:S03]  /*eb20*/  PRMT R10, R5, 0x7604, R10 ;  /* 0x00007604050a7816 */ /* 0x001fc6000000000a */
[----:B------:R-:W0:Y:S01]  /*eb30*/  LDS.U8 R5, [R4+0x2008] ;  /* 0x0020080004057984 */ /* 0x000e220000000000 */
[----:B------:R-:W-:-:S04]  /*eb40*/  PRMT R11, R11, 0x7054, R15 ;  /* 0x000070540b0b7816 */ /* 0x000fc8000000000f */
[----:B-1----:R-:W-:Y:S01]  /*eb50*/  PRMT R152, R152, 0x654, R11 ;  /* 0x0000065498987816 */ /* 0x002fe2000000000b */
[----:B------:R-:W-:Y:S02]  /*eb60*/  IMAD.MOV.U32 R11, RZ, RZ, 0x40000040 ;  /* 0x40000040ff0b7424 */ /* 0x000fe400078e00ff */
[----:B------:R-:W-:Y:S02]  /*eb70*/  IMAD.MOV.U32 R57, RZ, RZ, R235 ;  /* 0x000000ffff397224 */ /* 0x000fe400078e00eb */
[----:B------:R-:W-:Y:S01]  /*eb80*/  IMAD.MOV.U32 R58, RZ, RZ, R234 ;  /* 0x000000ffff3a7224 */ /* 0x000fe200078e00ea */
[----:B------:R-:W-:Y:S01]  /*eb90*/  R2UR UR7, R11 ;  /* 0x000000000b0772ca */ /* 0x000fe200000e0000 */
        /* <DEDUP_REMOVED lines=11> */
[----:B0-----:R-:W-:Y:S01]  /*ec50*/  PRMT R5, R5, 0x7054, R10 ;  /* 0x0000705405057816 */ /* 0x001fe2000000000a */
[----:B------:R-:W-:Y:S02]  /*ec60*/  VIADD R10, R8, 0x2 ;  /* 0x00000002080a7836 */ /* 0x000fe40000000000 */
[----:B------:R-:W-:Y:S02]  /*ec70*/  IMAD.MOV.U32 R70, RZ, RZ, R222 ;  /* 0x000000ffff467224 */ /* 0x000fe400078e00de */
[----:B------:R-:W-:Y:S01]  /*ec80*/  IMAD.MOV.U32 R71, RZ, RZ, R221 ;  /* 0x000000ffff477224 */ /* 0x000fe200078e00dd */
[----:B------:R-:W-:Y:S01]  /*ec90*/  R2UR UR6, R10 ;  /* 0x000000000a0672ca */ /* 0x000fe200000e0000 */
        /* <DEDUP_REMOVED lines=67> */
[----:B------:R-:W-:-:S02]  /*f0d0*/  PRMT R153, R153, 0x654, R12 ;  /* 0x0000065499997816 */ /* 0x000fc4000000000c */
[----:B------:R-:W-:Y:S02]  /*f0e0*/  PRMT R154, R154, 0x654, R13 ;  /* 0x000006549a9a7816 */ /* 0x000fe4000000000d */
[----:B------:R-:W-:-:S04]  /*f0f0*/  PRMT R155, R155, 0x654, R5 ;  /* 0x000006549b9b7816 */ /* 0x000fc80000000005 */
[----:B--2---:R-:W-:-:S06]  /*f100*/  WARPGROUP.ARRIVE ;  /* 0x00000000000079c5 */ /* 0x004fcc0000000000 */
[----:B------:R-:W-:Y:S01]  /*f110*/  QGMMA.64x256x32.F32.E4M3.E4M3 R24, R152, gdesc[UR4], R24, gsb0 ;  /* 0x03e0000498187df3 */ /* 0x000fe20008000818 */
[----:B------:R-:W-:Y:S02]  /*f120*/  R2UR UR6, R10 ;  /* 0x000000000a0672ca */ /* 0x000fe400000e0000 */
        /* <DEDUP_REMOVED lines=65> */
[----:B------:R-:W-:Y:S04]  /*f540*/  LDS.U8 R14, [R0+0x5800] ;  /* 0x00580000000e7984 */ /* 0x000fe80000000000 */
[----:B------:R-:W1:Y:S04]  /*f550*/  LDS.U8 R13, [R3+0x5800] ;  /* 0x00580000030d7984 */ /* 0x000e680000000000 */
        /* <DEDUP_REMOVED lines=65> */
[----:B------:R-:W0:Y:S01]  /*f970*/  LDS.U8 R5, [R3+0x6000] ;  /* 0x0060000003057984 */ /* 0x000e220000000000 */
[----:B------:R-:W-:-:S03]  /*f980*/  R2UR UR7, R11 ;  /* 0x000000000b0772ca */ /* 0x000fc600000e0000 */
[----:B------:R-:W-:Y:S01]  /*f990*/  LDS.U8 R12, [R0+0x5808] ;  /* 0x00580800000c7984 */ /* 0x000fe20000000000 */
[----:B-1----:R-:W-:-:S03]  /*f9a0*/  PRMT R14, R13, 0x7604, R14 ;  /* 0x000076040d0e7816 */ /* 0x002fc6000000000e */
[----:B------:R-:W1:Y:S04]  /*f9b0*/  LDS.U8 R11, [R3+0x5808] ;  /* 0x00580800030b7984 */ /* 0x000e680000000000 */
[----:B------:R-:W-:Y:S04]  /*f9c0*/  LDS.U8 R152, [R7+0x5800] ;  /* 0x0058000007987984 */ /* 0x000fe80000000000 */
[----:B------:R-:W-:Y:S04]  /*f9d0*/  LDS.U8 R153, [R7+0x5808] ;  /* 0x0058080007997984 */ /* 0x000fe80000000000 */
[----:B------:R-:W-:Y:S04]  /*f9e0*/  LDS.U8 R154, [R7+0x6000] ;  /* 0x00600000079a7984 */ /* 0x000fe80000000000 */
[----:B------:R-:W-:Y:S01]  /*f9f0*/  LDS.U8 R155, [R7+0x6008] ;  /* 0x00600800079b7984 */ /* 0x000fe20000000000 */
[----:B0-----:R-:W-:-:S03]  /*fa00*/  PRMT R13, R5, 0x7604, R10 ;  /* 0x00007604050d7816 */ /* 0x001fc6000000000a */
[----:B------:R-:W0:Y:S04]  /*fa10*/  LDS.U8 R10, [R4+0x5808] ;  /* 0x00580800040a7984 */ /* 0x000e280000000000 */
[----:B------:R-:W3:Y:S01]  /*fa20*/  LDS.U8 R5, [R4+0x6000] ;  /* 0x0060000004057984 */ /* 0x000ee20000000000 */
[----:B-1----:R-:W-:-:S03]  /*fa30*/  PRMT R12, R11, 0x7604, R12 ;  /* 0x000076040b0c7816 */ /* 0x002fc6000000000c */
[----:B------:R-:W-:Y:S01]  /*fa40*/  LDS.U8 R11, [R4+0x5800] ;  /* 0x00580000040b7984 */ /* 0x000fe20000000000 */
[----:B0-----:R-:W-:-:S03]  /*fa50*/  PRMT R12, R10, 0x7054, R12 ;  /* 0x000070540a0c7816 */ /* 0x001fc6000000000c */
[----:B------:R-:W-:Y:S01]  /*fa60*/  LDS.U8 R10, [R0+0x6008] ;  /* 0x00600800000a7984 */ /* 0x000fe20000000000 */
[----:B---3--:R-:W-:-:S03]  /*fa70*/  PRMT R13, R5, 0x7054, R13 ;  /* 0x00007054050d7816 */ /* 0x008fc6000000000d */
[----:B------:R-:W0:Y:S02]  /*fa80*/  LDS.U8 R5, [R3+0x6008] ;  /* 0x0060080003057984 */ /* 0x000e240000000000 */
[----:B0-----:R-:W-:Y:S02]  /*fa90*/  PRMT R10, R5, 0x7604, R10 ;  /* 0x00007604050a7816 */ /* 0x001fe4000000000a */
[----:B------:R-:W0:Y:S01]  /*faa0*/  LDS.U8 R5, [R4+0x6008] ;  /* 0x0060080004057984 */ /* 0x000e220000000000 */
[----:B------:R-:W-:Y:S02]  /*fab0*/  PRMT R11, R11, 0x7054, R14 ;  /* 0x000070540b0b7816 */ /* 0x000fe4000000000e */
[----:B------:R-:W-:Y:S02]  /*fac0*/  PRMT R153, R153, 0x654, R12 ;  /* 0x0000065499997816 */ /* 0x000fe4000000000c */
[----:B------:R-:W-:Y:S02]  /*fad0*/  PRMT R152, R152, 0x654, R11 ;  /* 0x0000065498987816 */ /* 0x000fe4000000000b */
[----:B------:R-:W-:-:S02]  /*fae0*/  PRMT R154, R154, 0x654, R13 ;  /* 0x000006549a9a7816 */ /* 0x000fc4000000000d */
[----:B0-----:R-:W-:-:S04]  /*faf0*/  PRMT R5, R5, 0x7054, R10 ;  /* 0x0000705405057816 */ /* 0x001fc8000000000a */
[----:B------:R-:W-:-:S04]  /*fb00*/  PRMT R155, R155, 0x654, R5 ;  /* 0x000006549b9b7816 */ /* 0x000fc80000000005 */
[----:B--2---:R-:W-:-:S06]  /*fb10*/  WARPGROUP.ARRIVE ;  /* 0x00000000000079c5 */ /* 0x004fcc0000000000 */
[----:B------:R-:W-:Y:S03]  /*fb20*/  QGMMA.64x256x32.F32.E4M3.E4M3 R24, R152, gdesc[UR4], R24, gsb0 ;  /* 0x03e0000498187df3 */ /* 0x000fe60008000818 */
[----:B------:R-:W-:Y:S02]  /*fb30*/  WARPGROUP.DEPBAR.LE gsb0, 0x0 ;  /* 0x00008000000079c5 */ /* 0x000fe40000010000 */
[----:B------:R-:W-:Y:S04]  /*fb40*/  LDS.U8 R14, [R0+0x2800] ;  /* 0x00280000000e7984 */ /* 0x000fe80000000000 */
[----:B------:R-:W0:Y:S04]  /*fb50*/  LDS.U8 R13, [R3+0x2800] ;  /* 0x00280000030d7984 */ /* 0x000e280000000000 */
[----:B------:R-:W-:Y:S04]  /*fb60*/  LDS.U8 R10, [R0+0x3000] ;  /* 0x00300000000a7984 */ /* 0x000fe80000000000 */
[----:B------:R-:W1:Y:S04]  /*fb70*/  LDS.U8 R5, [R3+0x3000] ;  /* 0x0030000003057984 */ /* 0x000e680000000000 */
[----:B------:R-:W-:Y:S04]  /*fb80*/  LDS.U8 R12, [R0+0x2808] ;  /* 0x00280800000c7984 */ /* 0x000fe80000000000 */
[----:B------:R-:W2:Y:S04]  /*fb90*/  LDS.U8 R11, [R3+0x2808] ;  /* 0x00280800030b7984 */ /* 0x000ea80000000000 */
[----:B------:R-:W-:Y:S04]  /*fba0*/  LDS.U8 R159, [R7+0x3008] ;  /* 0x00300800079f7984 */ /* 0x000fe80000000000 */
[----:B------:R-:W-:Y:S04]  /*fbb0*/  LDS.U8 R152, [R7+0x6800] ;  /* 0x0068000007987984 */ /* 0x000fe80000000000 */
[----:B------:R-:W-:Y:S04]  /*fbc0*/  LDS.U8 R153, [R7+0x6808] ;  /* 0x0068080007997984 */ /* 0x000fe80000000000 */
[----:B------:R-:W-:Y:S04]  /*fbd0*/  LDS.U8 R154, [R7+0x7000] ;  /* 0x00700000079a7984 */ /* 0x000fe80000000000 */
[----:B------:R-:W-:Y:S01]  /*fbe0*/  LDS.U8 R156, [R7+0x2800] ;  /* 0x00280000079c7984 */ /* 0x000fe20000000000 */
[----:B0-----:R-:W-:-:S03]  /*fbf0*/  PRMT R14, R13, 0x7604, R14 ;  /* 0x000076040d0e7816 */ /* 0x001fc6000000000e */
[----:B------:R-:W-:Y:S04]  /*fc00*/  LDS.U8 R157, [R7+0x2808] ;  /* 0x00280800079d7984 */ /* 0x000fe80000000000 */
[----:B------:R-:W-:Y:S01]  /*fc10*/  LDS.U8 R158, [R7+0x3000] ;  /* 0x00300000079e7984 */ /* 0x000fe20000000000 */
[----:B-1----:R-:W-:-:S03]  /*fc20*/  PRMT R13, R5, 0x7604, R10 ;  /* 0x00007604050d7816 */ /* 0x002fc6000000000a */
[----:B------:R-:W-:Y:S04]  /*fc30*/  LDS.U8 R155, [R7+0x7008] ;  /* 0x00700800079b7984 */ /* 0x000fe80000000000 */
[----:B------:R-:W0:Y:S04]  /*fc40*/  LDS.U8 R10, [R4+0x2808] ;  /* 0x00280800040a7984 */ /* 0x000e280000000000 */
[----:B------:R-:W1:Y:S01]  /*fc50*/  LDS.U8 R5, [R4+0x3000] ;  /* 0x0030000004057984 */ /* 0x000e620000000000 */
[----:B--2---:R-:W-:-:S03]  /*fc60*/  PRMT R12, R11, 0x7604, R12 ;  /* 0x000076040b0c7816 */ /* 0x004fc6000000000c */
[----:B------:R-:W-:Y:S01]  /*fc70*/  LDS.U8 R11, [R4+0x2800] ;  /* 0x00280000040b7984 */ /* 0x000fe20000000000 */
[----:B0-----:R-:W-:-:S03]  /*fc80*/  PRMT R12, R10, 0x7054, R12 ;  /* 0x000070540a0c7816 */ /* 0x001fc6000000000c */
[----:B------:R-:W-:Y:S01]  /*fc90*/  LDS.U8 R10, [R0+0x3008] ;  /* 0x00300800000a7984 */ /* 0x000fe20000000000 */
[----:B-1----:R-:W-:-:S03]  /*fca0*/  PRMT R13, R5, 0x7054, R13 ;  /* 0x00007054050d7816 */ /* 0x002fc6000000000d */
        /* <DEDUP_REMOVED lines=32> */
[----:B------:R-:W-:Y:S01]  /*feb0*/  PRMT R155, R155, 0x654, R5 ;  /* 0x000006549b9b7816 */ /* 0x000fe20000000005 */
[----:B------:R-:W-:Y:S06]  /*fec0*/  @!P0 BRA `(.L_x_35) ;  /* 0x0000000000048947 */ /* 0x000fec0003800000 */
[----:B------:R-:W-:Y:S01]  /*fed0*/  BPT.TRAP 0x1 ;  /* 0x000000040000795c */ /* 0x000fe20000300000 */
.L_x_35:
        /* <DEDUP_REMOVED lines=9> */
.L_x_36:
[----:B------:R-:W-:Y:S04]  /*ff70*/  LDS.U8 R12, [R0+0x3800] ;  /* 0x00380000000c7984 */ /* 0x000fe80000000000 */
[----:B------:R-:W1:Y:S04]  /*ff80*/  LDS.U8 R11, [R3+0x3800] ;  /* 0x00380000030b7984 */ /* 0x000e680000000000 */
[----:B------:R-:W-:Y:S04]  /*ff90*/  LDS.U8 R9, [R0+0x3808] ;  /* 0x0038080000097984 */ /* 0x000fe80000000000 */
[----:B0-----:R-:W0:Y:S04]  /*ffa0*/  LDS.U8 R5, [R3+0x3808] ;  /* 0x0038080003057984 */ /* 0x001e280000000000 */
[----:B------:R-:W-:Y:S04]  /*ffb0*/  STL.64 [R1+0x5e0], R154 ;  /* 0x0005e09a01007387 */ /* 0x000fe80000100a00 */
[----:B------:R-:W-:Y:S04]  /*ffc0*/  STL.64 [R1+0x5d8], R152 ;  /* 0x0005d89801007387 */ /* 0x000fe80000100a00 */
[----:B------:R-:W-:Y:S04]  /*ffd0*/  STL.64 [R1+0x5d0], R150 ;  /* 0x0005d09601007387 */ /* 0x000fe80000100a00 */
[----:B------:R-:W-:Y:S04]  /*ffe0*/  STL.64 [R1+0x5c8], R148 ;  /* 0x0005c89401007387 */ /* 0x000fe80000100a00 */
[----:B------:R-:W-:Y:S04]  /*fff0*/  STL.64 [R1+0x5c0], R146 ;  /* 0x0005c09201007387 */ /* 0x000fe80000100a00 */
[----:B------:R-:W-:Y:S04]  /*10000*/  STL.64 [R1+0x5b8], R144 ;  /* 0x0005b89001007387 */ /* 0x000fe80000100a00 */
[----:B------:R-:W-:Y:S01]  /*10010*/  STL.64 [R1+0x5b0], R142 ;  /* 0x0005b08e01007387 */ /* 0x000fe20000100a00 */
[----:B-1----:R-:W-:-:S03]  /*10020*/  PRMT R11, R11, 0x7604, R12 ;  /* 0x000076040b0b7816 */ /* 0x002fc6000000000c */
[----:B------:R-:W-:Y:S04]  /*10030*/  STL.64 [R1+0x5a8], R140 ;  /* 0x0005a88c01007387 */ /* 0x000fe80000100a00 */
[----:B------:R-:W-:Y:S01]  /*10040*/  STL.64 [R1+0x5a0], R138 ;  /* 0x0005a08a01007387 */ /* 0x000fe20000100a00 */
[----:B0-----:R-:W-:-:S03]  /*10050*/  PRMT R12, R5, 0x7604, R9 ;  /* 0x00007604050c7816 */ /* 0x001fc60000000009 */
[----:B------:R-:W-:Y:S04]  /*10060*/  STL.64 [R1+0x598], R136 ;  /* 0x0005988801007387 */ /* 0x000fe80000100a00 */
[----:B------:R-:W-:Y:S04]  /*10070*/  LDS.U8 R9, [R0+0x4000] ;  /* 0x0040000000097984 */ /* 0x000fe80000000000 */
[----:B------:R-:W0:Y:S04]  /*10080*/  LDS.U8 R5, [R3+0x4000] ;  /* 0x0040000003057984 */ /* 0x000e280000000000 */
        /* <DEDUP_REMOVED lines=10> */
[----:B0-----:R-:W-:-:S03]  /*10130*/  PRMT R9, R5, 0x7604, R9 ;  /* 0x0000760405097816 */ /* 0x001fc60000000009 */
[----:B------:R-:W-:Y:S04]  /*10140*/  STL.64 [R1+0x540], R114 ;  /* 0x0005407201007387 */ /* 0x000fe80000100a00 */
[----:B------:R-:W-:Y:S04]  /*10150*/  STL.64 [R1+0x538], R112 ;  /* 0x0005387001007387 */ /* 0x000fe80000100a00 */
[----:B------:R-:W0:Y:S04]  /*10160*/  LDS.U8 R5, [R4+0x4000] ;  /* 0x0040000004057984 */ /* 0x000e280000000000 */
[----:B------:R-:W-:Y:S04]  /*10170*/  STL.64 [R1+0x530], R110 ;  /* 0x0005306e01007387 */ /* 0x000fe80000100a00 */
[----:B------:R-:W-:Y:S04]  /*10180*/  STL.64 [R1+0x528], R108 ;  /* 0x0005286c01007387 */ /* 0x000fe80000100a00 */
[----:B------:R-:W-:Y:S04]  /*10190*/  STL.64 [R1+0x520], R106 ;  /* 0x0005206a01007387 */ /* 0x000fe80000100a00 */
[----:B------:R-:W-:Y:S04]  /*101a0*/  STL.64 [R1+0x518], R104 ;  /* 0x0005186801007387 */ /* 0x000fe80000100a00 */
[----:B------:R-:W-:Y:S04]  /*101b0*/  STL.64 [R1+0x510], R102 ;  /* 0x0005106601007387 */ /* 0x000fe80000100a00 */
[----:B------:R-:W1:Y:S04]  /*101c0*/  LDS.U8 R166, [R7+0x4000] ;  /* 0x0040000007a67984 */ /* 0x000e680000000000 */
        /* <DEDUP_REMOVED lines=34> */
[----:B------:R-:W-:Y:S04]  /*103f0*/  STL.64 [R1+0x400], R34 ;  /* 0x0004002201007387 */ /* 0x000fe80000100a00 */
[----:B------:R-:W-:Y:S04]  /*10400*/  STL.64 [R1+0x3f8], R32 ;  /* 0x0003f82001007387 */ /* 0x000fe80000100a00 */
[----:B------:R-:W-:Y:S01]  /*10410*/  STL.64 [R1+0x3f0], R30 ;  /* 0x0003f01e01007387 */ /* 0x000fe20000100a00 */
[----:B-1----:R-:W-:-:S03]  /*10420*/  PRMT R166, R166, 0x654, R5 ;  /* 0x00000654a6a67816 */ /* 0x002fc60000000005 */
[----:B------:R0:W-:Y:S04]  /*10430*/  STL.64 [R1+0x3e8], R28 ;  /* 0x0003e81c01007387 */ /* 0x0001e80000100a00 */
[----:B------:R-:W-:Y:S04]  /*10440*/  LDS.U8 R9, [R0+0x4008] ;  /* 0x0040080000097984 */ /* 0x000fe80000000000 */
[----:B------:R-:W1:Y:S04]  /*10450*/  LDS.U8 R5, [R3+0x4008] ;  /* 0x0040080003057984 */ /* 0x000e680000000000 */
        /* <DEDUP_REMOVED lines=40> */
[----:B-1----:R-:W-:-:S03]  /*106e0*/  PRMT R9, R5, 0x7604, R9 ;  /* 0x0000760405097816 */ /* 0x002fc60000000009 */
[----:B------:R-:W2:Y:S04]  /*106f0*/  LDL.LU.64 R108, [R1+0x140] ;  /* 0x00014000016c7983 */ /* 0x000ea80000300a00 */
[----:B------:R-:W2:Y:S04]  /*10700*/  LDL.LU.64 R110, [R1+0x148] ;  /* 0x00014800016e7983 */ /* 0x000ea80000300a00 */
[----:B------:R-:W2:Y:S04]  /*10710*/  LDL.LU.64 R112, [R1+0x150] ;  /* 0x0001500001707983 */ /* 0x000ea80000300a00 */
[----:B------:R-:W2:Y:S04]  /*10720*/  LDL.LU.64 R114, [R1+0x158] ;  /* 0x0001580001727983 */ /* 0x000ea80000300a00 */
[----:B------:R-:W2:Y:S04]  /*10730*/  LDL.LU.64 R116, [R1+0x160] ;  /* 0x0001600001747983 */ /* 0x000ea80000300a00 */
[----:B------:R-:W0:Y:S04]  /*10740*/  LDS.U8 R5, [R4+0x4008] ;  /* 0x0040080004057984 */ /* 0x000e280000000000 */
[----:B------:R-:W2:Y:S04]  /*10750*/  LDL.LU.64 R118, [R1+0x168] ;  /* 0x0001680001767983 */ /* 0x000ea80000300a00 */
[----:B------:R-:W2:Y:S04]  /*10760*/  LDL.LU.64 R120, [R1+0x170] ;  /* 0x0001700001787983 */ /* 0x000ea80000300a00 */
[----:B------:R-:W2:Y:S04]  /*10770*/  LDL.LU.64 R122, [R1+0x178] ;  /* 0x00017800017a7983 */ /* 0x000ea80000300a00 */
[----:B------:R-:W2:Y:S04]  /*10780*/  LDL.LU.64 R124, [R1+0x180] ;  /* 0x00018000017c7983 */ /* 0x000ea80000300a00 */
[----:B------:R-:W2:Y:S04]  /*10790*/  LDL.LU.64 R126, [R1+0x188] ;  /* 0x00018800017e7983 */ /* 0x000ea80000300a00 */
[----:B------:R-:W1:Y:S04]  /*107a0*/  LDS.U8 R167, [R7+0x4008] ;  /* 0x0040080007a77984 */ /* 0x000e680000000000 */
        /* <DEDUP_REMOVED lines=14> */
[----:B0-----:R-:W-:-:S03]  /*10890*/  PRMT R5, R5, 0x7054, R9 ;  /* 0x0000705405057816 */ /* 0x001fc60000000009 */
[----:B------:R-:W-:Y:S01]  /*108a0*/  LDS.U8 R9, [R0+0x7800] ;  /* 0x0078000000097984 */ /* 0x000fe20000000000 */
[----:B-1----:R-:W-:-:S03]  /*108b0*/  PRMT R167, R167, 0x654, R5 ;  /* 0x00000654a7a77816 */ /* 0x002fc60000000005 */
[----:B------:R-:W0:Y:S04]  /*108c0*/  LDS.U8 R5, [R3+0x7800] ;  /* 0x0078000003057984 */ /* 0x000e280000000000 */
[----:B------:R-:W-:Y:S04]  /*108d0*/  LDS.U8 R160, [R7+0x7800] ;  /* 0x0078000007a07984 */ /* 0x000fe80000000000 */
[----:B------:R-:W-:Y:S04]  /*108e0*/  LDS.U8 R161, [R7+0x7808] ;  /* 0x0078080007a17984 */ /* 0x000fe80000000000 */
[----:B------:R-:W1:Y:S04]  /*108f0*/  LDS.U8 R10, [R4+0x3800] ;  /* 0x00380000040a7984 */ /* 0x000e680000000000 */
[----:B------:R-:W3:Y:S04]  /*10900*/  LDS.U8 R164, [R7+0x3800] ;  /* 0x0038000007a47984 */ /* 0x000ee80000000000 */
[----:B------:R-:W-:Y:S04]  /*10910*/  LDS.U8 R165, [R7+0x3808] ;  /* 0x0038080007a57984 */ /* 0x000fe80000000000 */
[----:B------:R-:W-:Y:S04]  /*10920*/  LDS.U8 R162, [R7+0x8000] ;  /* 0x0080000007a27984 */ /* 0x000fe80000000000 */
[----:B------:R-:W-:Y:S01]  /*10930*/  LDS.U8 R7, [R7+0x8008] ;  /* 0x0080080007077984 */ /* 0x000fe20000000000 */
[----:B0-----:R-:W-:-:S03]  /*10940*/  PRMT R9, R5, 0x7604, R9 ;  /* 0x0000760405097816 */ /* 0x001fc60000000009 */
[----:B------:R-:W0:Y:S01]  /*10950*/  LDS.U8 R5, [R4+0x7800] ;  /* 0x0078000004057984 */ /* 0x000e220000000000 */
[----:B-1----:R-:W-:-:S03]  /*10960*/  PRMT R11, R10, 0x7054, R11 ;  /* 0x000070540a0b7816 */ /* 0x002fc6000000000b */
[----:B------:R-:W1:Y:S01]  /*10970*/  LDS.U8 R10, [R4+0x3808] ;  /* 0x00380800040a7984 */ /* 0x000e620000000000 */
[----:B---3--:R-:W-:Y:S02]  /*10980*/  PRMT R164, R164, 0x654, R11 ;  /* 0x00000654a4a47816 */ /* 0x008fe4000000000b */
[----:B0-----:R-:W-:Y:S02]  /*10990*/  PRMT R5, R5, 0x7054, R9 ;  /* 0x0000705405057816 */ /* 0x001fe40000000009 */
[----:B------:R-:W-:Y:S02]  /*109a0*/  LDS.U8 R9, [R0+0x7808] ;  /* 0x0078080000097984 */ /* 0x000fe40000000000 */
[----:B------:R-:W-:Y:S02]  /*109b0*/  PRMT R160, R160, 0x654, R5 ;  /* 0x00000654a0a07816 */ /* 0x000fe40000000005 */
[----:B------:R-:W0:Y:S01]  /*109c0*/  LDS.U8 R5, [R3+0x7808] ;  /* 0x0078080003057984 */ /* 0x000e220000000000 */
[----:B-1----:R-:W-:-:S04]  /*109d0*/  PRMT R10, R10, 0x7054, R12 ;  /* 0x000070540a0a7816 */ /* 0x002fc8000000000c */
[----:B------:R-:W-:Y:S02]  /*109e0*/  PRMT R165, R165, 0x654, R10 ;  /* 0x00000654a5a57816 */ /* 0x000fe4000000000a */
        /* <DEDUP_REMOVED lines=11> */
[----:B-1----:R-:W-:Y:S02]  /*10aa0*/  PRMT R0, R3, 0x7604, R0 ;  /* 0x0000760403007816 */ /* 0x002fe40000000000 */
[----:B0-----:R-:W-:Y:S02]  /*10ab0*/  PRMT R5, R5, 0x7054, R9 ;  /* 0x0000705405057816 */ /* 0x001fe40000000009 */
[----:B---3--:R-:W-:Y:S02]  /*10ac0*/  PRMT R4, R4, 0x7054, R0 ;  /* 0x0000705404047816 */ /* 0x008fe40000000000 */
[----:B------:R-:W-:Y:S01]  /*10ad0*/  PRMT R162, R162, 0x654, R5 ;  /* 0x00000654a2a27816 */ /* 0x000fe20000000005 */
[----:B------:R-:W-:Y:S01]  /*10ae0*/  IMAD.MOV.U32 R5, RZ, RZ, 0x40000040 ;  /* 0x40000040ff057424 */ /* 0x000fe200078e00ff */
[----:B------:R-:W-:Y:S01]  /*10af0*/  PRMT R163, R7, 0x654, R4 ;  /* 0x0000065407a37816 */ /* 0x000fe20000000004 */
[----:B------:R-:W-:-:S03]  /*10b00*/  VIADD R4, R8, 0x4 ;  /* 0x0000000408047836 */ /* 0x000fc60000000000 */
[----:B------:R-:W-:Y:S02]  /*10b10*/  R2UR UR7, R5 ;  /* 0x00000000050772ca */ /* 0x000fe400000e0000 */
[----:B------:R-:W-:Y:S01]  /*10b20*/  R2UR UR6, R4 ;  /* 0x00000000040672ca */ /* 0x000fe200000e0000 */
[----:B--2---:R-:W-:-:S12]  /*10b30*/  WARPGROUP.ARRIVE ;  /* 0x00000000000079c5 */ /* 0x004fd80000000000 */
        /* <DEDUP_REMOVED lines=176> */
[----:B------:R-:W-:Y:S04]  /*11640*/  STL.64 [R1+0x3e0], R162 ;  /* 0x0003e0a201007387 */ /* 0x000fe80000100a00 */
[----:B------:R-:W-:Y:S01]  /*11650*/  STL.64 [R1+0x3d8], R160 ;  /* 0x0003d8a001007387 */ /* 0x000fe20000100a00 */
[----:B--2---:R-:W-:-:S07]  /*11660*/  WARPGROUP.ARRIVE ;  /* 0x00000000000079c5 */ /* 0x004fce0000000000 */
        /* <DEDUP_REMOVED lines=100> */
[----:B------:R-:W-:-:S02]  /*11cb0*/  VIADD R8, R8, 0x6 ;  /* 0x0000000608087836 */ /* 0x000fc40000000000 */
[----:B------:R-:W-:Y:S02]  /*11cc0*/  IMAD.MOV.U32 R9, RZ, RZ, 0x40000040 ;  /* 0x40000040ff097424 */ /* 0x000fe400078e00ff */
[----:B------:R-:W-:Y:S01]  /*11cd0*/  IMAD.MOV.U32 R144, RZ, RZ, R159 ;  /* 0x000000ffff907224 */ /* 0x000fe200078e009f */
[----:B------:R-:W-:Y:S01]  /*11ce0*/  R2UR UR6, R8 ;  /* 0x00000000080672ca */ /* 0x000fe200000e0000 */
        /* <DEDUP_REMOVED lines=220> */
.L_x_22:
[----:B------:R-:W-:Y:S05]  /*12ab0*/  @!P0 BRA `(.L_x_37) ;  /* 0x0000000000048947 */ /* 0x000fea0003800000 */
[----:B------:R-:W-:Y:S01]  /*12ac0*/  BPT.TRAP 0x1 ;  /* 0x000000040000795c */ /* 0x000fe20000300000 */
.L_x_37:
[----:B------:R-:W-:Y:S02]  /*12ad0*/  UIADD3 UR39, UR40, UR39, URZ ;  /* 0x0000002728277290 */ /* 0x000fe4000fffe03f */
[----:B------:R-:W-:Y:S02]  /*12ae0*/  UISETP.GT.U32.AND UP0, UPT, UR43, 0x1, UPT ;  /* 0x000000012b00788c */ /* 0x000fe4000bf04070 */
[----:B------:R-:W-:-:S04]  /*12af0*/  UIADD3 UR6, UR39, -0x1, URZ ;  /* 0xffffffff27067890 */ /* 0x000fc8000fffe03f */
[----:B------:R-:W-:Y:S01]  /*12b00*/  UIMAD.WIDE.U32 UR4, UR6, -0x55555555, URZ ;  /* 0xaaaaaaab060478a5 */ /* 0x000fe2000f8e003f */
[----:B------:R-:W-:-:S03]  /*12b10*/  PLOP3.LUT P0, PT, PT, PT, UP0, 0x80, 0x0 ;  /* 0x000000000000781c */ /* 0x000fc60003f0f008 */
[----:B------:R-:W-:-:S04]  /*12b20*/  USHF.R.U32.HI UR4, URZ, 0x1, UR5 ;  /* 0x000000013f047899 */ /* 0x000fc80008011605 */
[----:B------:R-:W-:-:S06]  /*12b30*/  UIMAD UR6, UR4, -0x3, UR6 ;  /* 0xfffffffd040678a4 */ /* 0x000fcc000f8e0206 */
[----:B-----5:R-:W-:-:S04]  /*12b40*/  IMAD.U32 R0, RZ, RZ, UR6 ;  /* 0x00000006ff007e24 */ /* 0x020fc8000f8e00ff */
[----:B------:R-:W-:-:S04]  /*12b50*/  IMAD R0, R0, 0x8, R6 ;  /* 0x0000000800007824 */ /* 0x000fc800078e0206 */
[----:B------:R-:W-:-:S05]  /*12b60*/  VIADD R0, R0, 0x18 ;  /* 0x0000001800007836 */ /* 0x000fca0000000000 */
[----:B------:R-:W-:-:S04]  /*12b70*/  PRMT R0, RZ, 0x654, R0 ;  /* 0x00000654ff007816 */ /* 0x000fc80000000000 */
[----:B------:R0:W-:Y:S01]  /*12b80*/  SYNCS.ARRIVE.TRANS64.RED.A1T0 RZ, [R0+URZ], RZ ;  /* 0x000000ff00ff79a7 */ /* 0x0001e2000810043f */
[----:B------:R-:W-:Y:S05]  /*12b90*/  @P0 BRA `(.L_x_38) ;  /* 0x0000000000040947 */ /* 0x000fea0003800000 */
[----:B------:R-:W-:Y:S01]  /*12ba0*/  BPT.TRAP 0x1 ;  /* 0x000000040000795c */ /* 0x000fe20000300000 */
.L_x_38:
[----:B------:R-:W1:Y:S01]  /*12bb0*/  S2R R6, SR_TID.X ;  /* 0x0000000000067919 */ /* 0x000e620000002100 */
[----:B------:R-:W-:Y:S01]  /*12bc0*/  IMAD.MOV.U32 R13, RZ, RZ, 0x6540 ;  /* 0x00006540ff0d7424 */ /* 0x000fe200078e00ff */
[----:B------:R-:W-:Y:S01]  /*12bd0*/  USHF.R.S32.HI UR10, URZ, 0x1f, UR44 ;  /* 0x0000001f3f0a7899 */ /* 0x000fe2000801142c */
[----:B------:R-:W-:Y:S01]  /*12be0*/  ULDC.64 UR6, c[0x0][0x5d0] ;  /* 0x0001740000067ab9 */ /* 0x000fe20000000a00 */
[----:B------:R-:W-:Y:S01]  /*12bf0*/  UIMAD.WIDE UR8, UR45, 0x100, URZ ;  /* 0x000001002d0878a5 */ /* 0x000fe2000f8e023f */
[----:B------:R-:W-:Y:S01]  /*12c00*/  IMAD.U32 R8, RZ, RZ, UR6 ;  /* 0x00000006ff087e24 */ /* 0x000fe2000f8e00ff */
[----:B------:R-:W-:Y:S02]  /*12c10*/  UIMAD UR4, UR10, UR6, URZ ;  /* 0x000000060a0472a4 */ /* 0x000fe4000f8e023f */
[----:B------:R-:W-:Y:S02]  /*12c20*/  USHF.L.U32 UR45, UR45, 0x8, URZ ;  /* 0x000000082d2d7899 */ /* 0x000fe4000800063f */
[----:B------:R-:W-:-:S02]  /*12c30*/  UIMAD UR4, UR44, UR7, UR4 ;  /* 0x000000072c0472a4 */ /* 0x000fc4000f8e0204 */
[----:B------:R-:W-:Y:S01]  /*12c40*/  UISETP.GT.U32.AND UP0, UPT, UR39, 0x2, UPT ;  /* 0x000000022700788c */ /* 0x000fe2000bf04070 */
[----:B------:R-:W-:Y:S01]  /*12c50*/  ULDC UR7, c[0x0][0x284] ;  /* 0x0000a10000077ab9 */ /* 0x000fe20000000800 */
[----:B------:R-:W-:Y:S02]  /*12c60*/  UISETP.GE.U32.AND UP1, UPT, UR40, 0x3, UPT ;  /* 0x000000032800788c */ /* 0x000fe4000bf26070 */
[----:B------:R-:W-:-:S04]  /*12c70*/  UISETP.LT.U32.AND UP0, UPT, UR40, 0x3, UP0 ;  /* 0x000000032800788c */ /* 0x000fc80008701070 */
[----:B------:R-:W-:-:S04]  /*12c80*/  USEL UR6, URZ, 0x1, !UP0 ;  /* 0x000000013f067887 */ /* 0x000fc8000c000000 */
[----:B------:R-:W-:Y:S01]  /*12c90*/  ULOP3.LUT UR38, UR38, UR6, URZ, 0x3c, !UPT ;  /* 0x0000000626267292 */ /* 0x000fe2000f8e3c3f */
[C---:B-1----:R-:W-:Y:S01]  /*12ca0*/  IMAD.SHL.U32 R12, R6.reuse, 0x2, RZ ;  /* 0x00000002060c7824 */ /* 0x042fe200078e00ff */
[--C-:B------:R-:W-:Y:S02]  /*12cb0*/  SHF.R.U32.HI R4, RZ, 0x2, R6.reuse ;  /* 0x00000002ff047819 */ /* 0x100fe40000011606 */
[----:B------:R-:W-:Y:S02]  /*12cc0*/  LOP3.LUT R5, R6, 0x60, RZ, 0xc0, !PT ;  /* 0x0000006006057812 */ /* 0x000fe400078ec0ff */
[----:B------:R-:W-:Y:S02]  /*12cd0*/  LOP3.LUT R12, R12, 0x6, RZ, 0xc0, !PT ;  /* 0x000000060c0c7812 */ /* 0x000fe400078ec0ff */
[----:B------:R-:W-:Y:S02]  /*12ce0*/  SHF.R.U32.HI R3, RZ, 0x7, R6 ;  /* 0x00000007ff037819 */ /* 0x000fe40000011606 */
[----:B------:R-:W-:Y:S01]  /*12cf0*/  PRMT R12, R12, R13, UR41 ;  /* 0x000000290c0c7e16 */ /* 0x000fe2000800000d */
[----:B------:R-:W-:Y:S01]  /*12d00*/  USHF.L.U32 UR41, UR41, 0x8, URZ ;  /* 0x0000000829297899 */ /* 0x000fe2000800063f */
[----:B------:R-:W-:-:S02]  /*12d10*/  LOP3.LUT R4, R4, 0x7, RZ, 0xc0, !PT ;  /* 0x0000000704047812 */ /* 0x000fc400078ec0ff */
[--C-:B------:R-:W-:Y:S02]  /*12d20*/  SHF.R.S32.HI R13, RZ, 0x1f, R12.reuse ;  /* 0x0000001fff0d7819 */ /* 0x100fe4000001140c */
[----:B------:R-:W-:Y:S02]  /*12d30*/  SHF.R.U32.HI R5, RZ, 0x1, R5 ;  /* 0x00000001ff057819 */ /* 0x000fe40000011605 */
[----:B------:R-:W-:Y:S01]  /*12d40*/  LOP3.LUT R3, R3, 0x1, RZ, 0xc0, !PT ;  /* 0x0000000103037812 */ /* 0x000fe200078ec0ff */
[----:B------:R-:W-:Y:S01]  /*12d50*/  IMAD.WIDE.U32 R8, R8, UR44, R12 ;  /* 0x0000002c08087c25 */ /* 0x000fe2000f8e000c */
[----:B0-----:R-:W-:-:S03]  /*12d60*/  IADD3 R0, RZ, -R5, -R4 ;  /* 0x80000005ff007210 */ /* 0x001fc60007ffe804 */
[----:B------:R-:W-:Y:S01]  /*12d70*/  VIADD R9, R9, UR4 ;  /* 0x0000000409097c36 */ /* 0x000fe20008000000 */
[----:B------:R-:W-:Y:S01]  /*12d80*/  ULDC UR4, c[0x0][0x288] ;  /* 0x0000a20000047ab9 */ /* 0x000fe20000000800 */
[C---:B------:R-:W-:Y:S01]  /*12d90*/  IMAD.SHL.U32 R17, R3.reuse, 0x40, RZ ;  /* 0x0000004003117824 */ /* 0x040fe200078e00ff */
[----:B------:R-:W-:Y:S01]  /*12da0*/  UISETP.GE.AND UP2, UPT, UR41, UR4, UPT ;  /* 0x000000042900728c */ /* 0x000fe2000bf46270 */
[----:B------:R-:W-:Y:S02]  /*12db0*/  IMAD R0, R3, -0x40, R0 ;  /* 0xffffffc003007824 */ /* 0x000fe400078e0200 */
[----:B------:R-:W-:Y:S01]  /*12dc0*/  IMAD.U32 R3, RZ, RZ, UR7 ;  /* 0x00000007ff037e24 */ /* 0x000fe2000f8e00ff */
[----:B------:R-:W-:Y:S01]  /*12dd0*/  UISETP.GE.OR UP2, UPT, UR45, UR7, UP2 ;  /* 0x000000072d00728c */ /* 0x000fe20009746670 */
[----:B------:R-:W-:Y:S01]  /*12de0*/  LOP3.LUT R17, R17, 0x40, R4, 0xe2, !PT ;  /* 0x0000004011117812 */ /* 0x000fe200078ee204 */
[----:B------:R-:W-:Y:S02]  /*12df0*/  IMAD.MOV.U32 R4, RZ, RZ, -0x2 ;  /* 0xfffffffeff047424 */ /* 0x000fe400078e00ff */
[----:B------:R-:W-:Y:S01]  /*12e00*/  IADD3 R3, R3, -UR45, R0 ;  /* 0x8000002d03037c10 */ /* 0x000fe2000fffe000 */
[----:B------:R-:W-:Y:S01]  /*12e10*/  UMOV UR45, 0xffffffff ;  /* 0xffffffff002d7882 */ /* 0x000fe20000000000 */
[----:B------:R-:W-:-:S02]  /*12e20*/  LOP3.LUT R0, R6, 0x3, RZ, 0xc0, !PT ;  /* 0x0000000306007812 */ /* 0x000fc400078ec0ff */
[----:B------:R-:W-:Y:S02]  /*12e30*/  PLOP3.LUT P0, PT, PT, PT, UP2, 0x80, 0x0 ;  /* 0x000000000000781c */ /* 0x000fe40003f0f028 */
[----:B------:R-:W-:Y:S01]  /*12e40*/  LOP3.LUT R17, R17, UR8, R5, 0xfe, !PT ;  /* 0x0000000811117c12 */ /* 0x000fe2000f8efe05 */
[----:B------:R-:W-:Y:S01]  /*12e50*/  IMAD R0, R0, R4, UR4 ;  /* 0x0000000400007e24 */ /* 0x000fe2000f8e0204 */
[----:B------:R-:W-:-:S03]  /*12e60*/  UIMAD.WIDE.U32 UR4, UR39, -0x55555555, URZ ;  /* 0xaaaaaaab270478a5 */ /* 0x000fc6000f8e003f */
[----:B------:R-:W-:Y:S01]  /*12e70*/  VIADD R0, R0, -UR41 ;  /* 0x8000002900007c36 */ /* 0x000fe20008000000 */
[----:B------:R-:W-:-:S04]  /*12e80*/  USHF.R.U32.HI UR4, URZ, 0x1, UR5 ;  /* 0x000000013f047899 */ /* 0x000fc80008011605 */
[----:B------:R-:W-:Y:S02]  /*12e90*/  UIMAD UR39, UR4, -0x3, UR39 ;  /* 0xfffffffd042778a4 */ /* 0x000fe4000f8e0227 */
[----:B------:R-:W-:Y:S01]  /*12ea0*/  @UP1 ULOP3.LUT UR38, UR38, 0x1, UR4, 0x78, !UPT ;  /* 0x0000000126261892 */ /* 0x000fe2000f8e7804 */
[----:B------:R-:W-:Y:S11]  /*12eb0*/  @P0 BRA `(.L_x_39) ;  /* 0x00000124000c0947 */ /* 0x000ff60003800000 */
[----:B------:R-:W0:Y:S01]  /*12ec0*/  LDC.64 R4, c[0x0][0x5c8] ;  /* 0x00017200ff047b82 */ /* 0x000e220000000a00 */
[----:B------:R-:W-:Y:S01]  /*12ed0*/  ULDC.64 UR4, c[0x0][0x5c0] ;  /* 0x0001700000047ab9 */ /* 0x000fe20000000a00 */
[----:B------:R-:W-:Y:S01]  /*12ee0*/  BSSY B0, `(.L_x_39) ;  /* 0x0001240000007945 */ /* 0x000fe20003800000 */
[C---:B0-----:R-:W-:Y:S01]  /*12ef0*/  IMAD R7, R4.reuse, UR9, RZ ;  /* 0x0000000904077c24 */ /* 0x041fe2000f8e02ff */
[----:B------:R-:W-:Y:S01]  /*12f00*/  SHF.L.U64.HI R15, R4, 0x3, R5 ;  /* 0x00000003040f7819 */ /* 0x000fe20000010205 */
[----:B------:R-:W-:-:S04]  /*12f10*/  IMAD.WIDE.U32 R8, R17, R4, R8 ;  /* 0x0000000411087225 */ /* 0x000fc800078e0008 */
[----:B------:R-:W-:Y:S01]  /*12f20*/  IMAD R7, R17, R5, R7 ;  /* 0x0000000511077224 */ /* 0x000fe200078e0207 */
[----:B------:R-:W-:Y:S02]  /*12f30*/  IADD3 R10, P2, R8, UR4, RZ ;  /* 0x00000004080a7c10 */ /* 0x000fe4000ff5e0ff */
[C---:B------:R-:W-:Y:S01]  /*12f40*/  LEA R6, P3, R4.reuse, R8, 0x7 ;  /* 0x0000000804067211 */ /* 0x040fe200078638ff */
[----:B------:R-:W-:Y:S02]  /*12f50*/  IMAD.IADD R7, R9, 0x1, R7 ;  /* 0x0000000109077824 */ /* 0x000fe400078e0207 */
[----:B------:R-:W-:-:S03]  /*12f60*/  IMAD.SHL.U32 R9, R4, 0x8, RZ ;  /* 0x0000000804097824 */ /* 0x000fc600078e00ff */
[----:B------:R-:W-:Y:S02]  /*12f70*/  IADD3.X R11, R7, UR5, RZ, P2, !PT ;  /* 0x00000005070b7c10 */ /* 0x000fe400097fe4ff */
[----:B------:R-:W-:Y:S02]  /*12f80*/  FSETP.NEU.AND P2, PT, R16, RZ, PT ;  /* 0x000000ff1000720b */ /* 0x000fe40003f4d000 */
[----:B------:R-:W-:Y:S02]  /*12f90*/  LEA.HI.X R14, R4, R7, R5, 0x7, P3 ;  /* 0x00000007040e7211 */ /* 0x000fe400018f3c05 */
[--C-:B------:R-:W-:Y:S02]  /*12fa0*/  IADD3 R8, P1, P0, R8, UR4, R9.reuse ;  /* 0x0000000408087c10 */ /* 0x100fe4000f83e009 */
[C---:B------:R-:W-:Y:S02]  /*12fb0*/  IADD3 R4, P4, P5, R6.reuse, UR4, R9 ;  /* 0x0000000406047c10 */ /* 0x040fe4000fd9e009 */
[----:B------:R-:W-:-:S02]  /*12fc0*/  IADD3 R6, P3, R6, UR4, RZ ;  /* 0x0000000406067c10 */ /* 0x000fc4000ff7e0ff */
[--C-:B------:R-:W-:Y:S02]  /*12fd0*/  IADD3.X R9, R7, UR5, R15.reuse, P1, P0 ;  /* 0x0000000507097c10 */ /* 0x100fe40008fe040f */
[C---:B------:R-:W-:Y:S02]  /*12fe0*/  IADD3.X R5, R14.reuse, UR5, R15, P4, P5 ;  /* 0x000000050e057c10 */ /* 0x040fe4000a7ea40f */
[----:B------:R-:W-:Y:S01]  /*12ff0*/  IADD3.X R7, R14, UR5, RZ, P3, !PT ;  /* 0x000000050e077c10 */ /* 0x000fe20009ffe4ff */
[----:B------:R-:W-:Y:S06]  /*13000*/  @!P2 BRA `(.L_x_40) ;  /* 0x000000d800a4a947 */ /* 0x000fec0003800000 */
[----:B------:R-:W0:Y:S01]  /*13010*/  LDC.64 R18, c[0x0][0x5b0] ;  /* 0x00016c00ff127b82 */ /* 0x000e220000000a00 */
[----:B------:R-:W-:Y:S01]  /*13020*/  ULDC.64 UR4, c[0x0][0x5b8] ;  /* 0x00016e0000047ab9 */ /* 0x000fe20000000a00 */
[----:B------:R-:W-:Y:S01]  /*13030*/  BSSY B1, `(.L_x_41) ;  /* 0x0000012000017945 */ /* 0x000fe20003800000 */
[----:B------:R-:W-:Y:S01]  /*13040*/  IMAD.U32 R14, RZ, RZ, UR4 ;  /* 0x00000004ff0e7e24 */ /* 0x000fe2000f8e00ff */
[----:B------:R-:W-:-:S03]  /*13050*/  UIMAD UR4, UR10, UR4, URZ ;  /* 0x000000040a0472a4 */ /* 0x000fc6000f8e023f */
[----:B------:R-:W-:Y:S01]  /*13060*/  IMAD.WIDE.U32 R12, R14, UR44, R12 ;  /* 0x0000002c0e0c7c25 */ /* 0x000fe2000f8e000c */
[----:B------:R-:W1:Y:S01]  /*13070*/  LDC.64 R20, c[0x0][0x5a8] ;  /* 0x00016a00ff147b82 */ /* 0x000e620000000a00 */
[----:B------:R-:W-:Y:S02]  /*13080*/  UIMAD UR4, UR44, UR5, UR4 ;  /* 0x000000052c0472a4 */ /* 0x000fe4000f8e0204 */
[----:B------:R-:W-:-:S04]  /*13090*/  IMAD.MOV.U32 R22, RZ, RZ, R12 ;  /* 0x000000ffff167224 */ /* 0x000fc800078e000c */
[----:B------:R-:W-:Y:S02]  /*130a0*/  VIADD R23, R13, UR4 ;  /* 0x000000040d177c36 */ /* 0x000fe40008000000 */
[----:B0-----:R-:W-:Y:S02]  /*130b0*/  IMAD R14, R18, UR9, RZ ;  /* 0x00000009120e7c24 */ /* 0x001fe4000f8e02ff */
[----:B------:R-:W-:-:S04]  /*130c0*/  IMAD.WIDE.U32 R12, R17, R18, R22 ;  /* 0x00000012110c7225 */ /* 0x000fc800078e0016 */
[----:B------:R-:W-:Y:S01]  /*130d0*/  IMAD R15, R17, R19, R14 ;  /* 0x00000013110f7224 */ /* 0x000fe200078e020e */
[----:B-1----:R-:W-:Y:S02]  /*130e0*/  IADD3 R14, P0, R12, R20, RZ ;  /* 0x000000140c0e7210 */ /* 0x002fe40007f1e0ff */
[----:B------:R-:W-:Y:S02]  /*130f0*/  PRMT R12, RZ, 0x7610, R12 ;  /* 0x00007610ff0c7816 */ /* 0x000fe4000000000c */
[----:B------:R-:W-:Y:S02]  /*13100*/  IADD3.X R15, R21, R13, R15, P0, !PT ;  /* 0x0000000d150f7210 */ /* 0x000fe400007fe40f */
[----:B------:R-:W-:-:S04]  /*13110*/  ISETP.GE.AND P0, PT, R3, 0x1, PT ;  /* 0x000000010300780c */ /* 0x000fc80003f06270 */
[----:B------:R-:W-:-:S13]  /*13120*/  ISETP.LT.OR P1, PT, R0, 0x1, !P0 ;  /* 0x000000010000780c */ /* 0x000fda0004721670 */
[----:B------:R-:W-:Y:S05]  /*13130*/  @P1 BRA `(.L_x_42) ;  /* 0x0000000000041947 */ /* 0x000fea0003800000 */
[----:B------:R0:W5:Y:S02]  /*13140*/  LDG.E.U8 R12, desc[UR36][R14.64] ;  /* 0x000000240e0c7981 */ /* 0x000164000c1e1100 */
.L_x_42:
[----:B------:R-:W-:Y:S05]  /*13150*/  BSYNC B1 ;  /* 0x0000000000017941 */ /* 0x000fea0003800000 */
.L_x_41:
[----:B------:R-:W2:Y:S01]  /*13160*/  LDL.LU R13, [R1] ;  /* 0x00000000010d7983 */ /* 0x000ea20000300800 */
[----:B-----5:R-:W-:Y:S01]  /*13170*/  LOP3.LUT R12, R12, 0xff, RZ, 0xc0, !PT ;  /* 0x000000ff0c0c7812 */ /* 0x020fe200078ec0ff */
[----:B------:R-:W-:Y:S03]  /*13180*/  BSSY B1, `(.L_x_43) ;  /* 0x000000b000017945 */ /* 0x000fe60003800000 */
[----:B------:R-:W-:-:S05]  /*13190*/  F2FP.F16.E4M3.UNPACK_B R12, R12 ;  /* 0x0000000cff0c723e */ /* 0x000fca00020006ff */
[----:B------:R-:W-:-:S05]  /*131a0*/  HADD2.F32 R12, -RZ, R12.H0_H0 ;  /* 0x2000000cff0c7230 */ /* 0x000fca0000004100 */
[----:B------:R-:W-:-:S04]  /*131b0*/  FMUL R12, R12, R16 ;  /* 0x000000100c0c7220 */ /* 0x000fc80000400000 */
[----:B--2---:R-:W-:-:S05]  /*131c0*/  FFMA R12, R13, R2, R12 ;  /* 0x000000020d0c7223 */ /* 0x004fca000000000c */
[----:B------:R-:W-:-:S05]  /*131d0*/  F2FP.SATFINITE.E4M3.F32.PACK_AB_MERGE_C R12, RZ, R12, RZ ;  /* 0x0000000cff0c723e */ /* 0x000fca00048070ff */
[----:B------:R1:W-:Y:S01]  /*131e0*/  @!P1 STG.E.U8 desc[UR36][R10.64], R12 ;  /* 0x0000000c0a009986 */ /* 0x0003e2000c101124 */
[----:B------:R-:W-:Y:S02]  /*131f0*/  ISETP.LT.OR P1, PT, R0, 0x2, !P0 ;  /* 0x000000020000780c */ /* 0x000fe40004721670 */
[----:B-1----:R-:W-:-:S11]  /*13200*/  PRMT R12, RZ, 0x7610, R12 ;  /* 0x00007610ff0c7816 */ /* 0x002fd6000000000c */
[----:B------:R-:W-:Y:S05]  /*13210*/  @P1 BRA `(.L_x_44) ;  /* 0x0000000000041947 */ /* 0x000fea0003800000 */
[----:B------:R1:W5:Y:S02]  /*13220*/  LDG.E.U8 R12, desc[UR36][R14.64+0x1] ;  /* 0x000001240e0c7981 */ /* 0x000364000c1e1100 */
.L_x_44:
[----:B------:R-:W-:Y:S05]  /*13230*/  BSYNC B1 ;  /* 0x0000000000017941 */ /* 0x000fea0003800000 */
.L_x_43:
[----:B------:R-:W2:Y:S01]  /*13240*/  LDL.LU R13, [R1+0x4] ;  /* 0x00000400010d7983 */ /* 0x000ea20000300800 */
[----:B-----5:R-:W-:Y:S01]  /*13250*/  LOP3.LUT R12, R12, 0xff, RZ, 0xc0, !PT ;  /* 0x000000ff0c0c7812 */ /* 0x020fe200078ec0ff */
[----:B------:R-:W-:Y:S03]  /*13260*/  BSSY B1, `(.L_x_45) ;  /* 0x0000013000017945 */ /* 0x000fe60003800000 */
[----:B------:R-:W-:-:S05]  /*13270*/  F2FP.F16.E4M3.UNPACK_B R12, R12 ;  /* 0x0000000cff0c723e */ /* 0x000fca00020006ff */
[----:B------:R-:W-:-:S05]  /*13280*/  HADD2.F32 R12, -RZ, R12.H0_H0 ;  /* 0x2000000cff0c7230 */ /* 0x000fca0000004100 */
[----:B------:R-:W-:-:S04]  /*13290*/  FMUL R12, R12, R16 ;  /* 0x000000100c0c7220 */ /* 0x000fc80000400000 */
[----:B--2---:R-:W-:-:S05]  /*132a0*/  FFMA R12, R13, R2, R12 ;  /* 0x000000020d0c7223 */ /* 0x004fca000000000c */
[----:B------:R-:W-:-:S05]  /*132b0*/  F2FP.SATFINITE.E4M3.F32.PACK_AB_MERGE_C R12, RZ, R12, RZ ;  /* 0x0000000cff0c723e */ /* 0x000fca00048070ff */
[----:B------:R2:W-:Y:S02]  /*132c0*/  @!P1 STG.E.U8 desc[UR36][R10.64+0x1], R12 ;  /* 0x0000010c0a009986 */ /* 0x0005e4000c101124 */
[----:B--2---:R-:W-:-:S05]  /*132d0*/  IADD3 R12, P1, R17, 0x8, RZ ;  /* 0x00000008110c7810 */ /* 0x004fca0007f3e0ff */
[----:B------:R-:W-:-:S04]  /*132e0*/  IMAD.X R13, RZ, RZ, UR9, P1 ;  /* 0x00000009ff0d7e24 */ /* 0x000fc800088e06ff */
[----:B------:R-:W-:-:S04]  /*132f0*/  IMAD R13, R13, R18, RZ ;  /* 0x000000120d0d7224 */ /* 0x000fc800078e02ff */
[C---:B------:R-:W-:Y:S02]  /*13300*/  IMAD R152, R12.reuse, R19, R13 ;  /* 0x000000130c987224 */ /* 0x040fe400078e020d */
[----:B------:R-:W-:-:S03]  /*13310*/  IMAD.WIDE.U32 R12, R12, R18, R22 ;  /* 0x000000120c0c7225 */ /* 0x000fc600078e0016 */
[----:B------:R-:W-:-:S04]  /*13320*/  IADD3 R12, P1, R12, R20, RZ ;  /* 0x000000140c0c7210 */ /* 0x000fc80007f3e0ff */
[--C-:B------:R-:W-:Y:S02]  /*13330*/  IADD3.X R13, R21, R13, R152.reuse, P1, !PT ;  /* 0x0000000d150d7210 */ /* 0x100fe40000ffe498 */
[----:B------:R-:W-:Y:S02]  /*13340*/  ISETP.GE.AND P1, PT, R3, 0x9, PT ;  /* 0x000000090300780c */ /* 0x000fe40003f26270 */
[----:B------:R-:W-:Y:S02]  /*13350*/  PRMT R152, RZ, 0x7610, R152 ;  /* 0x00007610ff987816 */ /* 0x000fe40000000098 */
[----:B------:R-:W-:-:S13]  /*13360*/  ISETP.LT.OR P2, PT, R0, 0x1, !P1 ;  /* 0x000000010000780c */ /* 0x000fda0004f41670 */
[----:B------:R-:W-:Y:S05]  /*13370*/  @P2 BRA `(.L_x_46) ;  /* 0x0000000000042947 */ /* 0x000fea0003800000 */
[----:B------:R2:W5:Y:S02]  /*13380*/  LDG.E.U8 R152, desc[UR36][R12.64] ;  /* 0x000000240c987981 */ /* 0x000564000c1e1100 */
.L_x_46:
[----:B------:R-:W-:Y:S05]  /*13390*/  BSYNC B1 ;  /* 0x0000000000017941 */ /* 0x000fea0003800000 */
.L_x_45:
[----:B------:R-:W3:Y:S01]  /*133a0*/  LDL.LU R153, [R1+0x8] ;  /* 0x0000080001997983 */ /* 0x000ee20000300800 */
[----:B-----5:R-:W-:Y:S01]  /*133b0*/  LOP3.LUT R152, R152, 0xff, RZ, 0xc0, !PT ;  /* 0x000000ff98987812 */ /* 0x020fe200078ec0ff */
[----:B------:R-:W-:Y:S03]  /*133c0*/  BSSY B1, `(.L_x_47) ;  /* 0x000000b000017945 */ /* 0x000fe60003800000 */
[----:B------:R-:W-:-:S05]  /*133d0*/  F2FP.F16.E4M3.UNPACK_B R152, R152 ;  /* 0x00000098ff98723e */ /* 0x000fca00020006ff */
[----:B------:R-:W-:-:S05]  /*133e0*/  HADD2.F32 R152, -RZ, R152.H0_H0 ;  /* 0x20000098ff987230 */ /* 0x000fca0000004100 */
[----:B------:R-:W-:-:S04]  /*133f0*/  FMUL R152, R152, R16 ;  /* 0x0000001098987220 */ /* 0x000fc80000400000 */
[----:B---3--:R-:W-:-:S05]  /*13400*/  FFMA R152, R153, R2, R152 ;  /* 0x0000000299987223 */ /* 0x008fca0000000098 */
[----:B------:R-:W-:-:S05]  /*13410*/  F2FP.SATFINITE.E4M3.F32.PACK_AB_MERGE_C R152, RZ, R152, RZ ;  /* 0x00000098ff98723e */ /* 0x000fca00048070ff */
[----:B------:R3:W-:Y:S01]  /*13420*/  @!P2 STG.E.U8 desc[UR36][R8.64], R152 ;  /* 0x000000980800a986 */ /* 0x0007e2000c101124 */
[----:B------:R-:W-:Y:S02]  /*13430*/  ISETP.LT.OR P2, PT, R0, 0x2, !P1 ;  /* 0x000000020000780c */ /* 0x000fe40004f41670 */
[----:B---3--:R-:W-:-:S11]  /*13440*/  PRMT R152, RZ, 0x7610, R152 ;  /* 0x00007610ff987816 */ /* 0x008fd60000000098 */
[----:B------:R-:W-:Y:S05]  /*13450*/  @P2 BRA `(.L_x_48) ;  /* 0x0000000000042947 */ /* 0x000fea0003800000 */
[----:B------:R3:W5:Y:S02]  /*13460*/  LDG.E.U8 R152, desc[UR36][R12.64+0x1] ;  /* 0x000001240c987981 */ /* 0x000764000c1e1100 */
.L_x_48:
[----:B------:R-:W-:Y:S05]  /*13470*/  BSYNC B1 ;  /* 0x0000000000017941 */ /* 0x000fea0003800000 */
.L_x_47:
[----:B------:R-:W4:Y:S01]  /*13480*/  LDL.LU R153, [R1+0xc] ;  /* 0x00000c0001997983 */ /* 0x000f220000300800 */
[----:B-----5:R-:W-:Y:S01]  /*13490*/  LOP3.LUT R152, R152, 0xff, RZ, 0xc0, !PT ;  /* 0x000000ff98987812 */ /* 0x020fe200078ec0ff */
[----:B------:R-:W-:Y:S01]  /*134a0*/  BSSY B1, `(.L_x_49) ;  /* 0x000000b000017945 */ /* 0x000fe20003800000 */
[----:B------:R-:W-:Y:S02]  /*134b0*/  ISETP.LT.OR P3, PT, R0, 0x9, !P0 ;  /* 0x000000090000780c */ /* 0x000fe40004761670 */
[----:B------:R-:W-:-:S05]  /*134c0*/  F2FP.F16.E4M3.UNPACK_B R152, R152 ;  /* 0x00000098ff98723e */ /* 0x000fca00020006ff */
[----:B------:R-:W-:-:S05]  /*134d0*/  HADD2.F32 R152, -RZ, R152.H0_H0 ;  /* 0x20000098ff987230 */ /* 0x000fca0000004100 */
[----:B------:R-:W-:-:S04]  /*134e0*/  FMUL R152, R152, R16 ;  /* 0x0000001098987220 */ /* 0x000fc80000400000 */
[----:B----4-:R-:W-:-:S05]  /*134f0*/  FFMA R152, R153, R2, R152 ;  /* 0x0000000299987223 */ /* 0x010fca0000000098 */
[----:B------:R-:W-:-:S05]  /*13500*/  F2FP.SATFINITE.E4M3.F32.PACK_AB_MERGE_C R152, RZ, R152, RZ ;  /* 0x00000098ff98723e */ /* 0x000fca00048070ff */
[----:B------:R4:W-:Y:S02]  /*13510*/  @!P2 STG.E.U8 desc[UR36][R8.64+0x1], R152 ;  /* 0x000001980800a986 */ /* 0x0009e4000c101124 */
[----:B----4-:R-:W-:Y:S01]  /*13520*/  PRMT R152, RZ, 0x7610, R152 ;  /* 0x00007610ff987816 */ /* 0x010fe20000000098 */
[----:B------:R-:W-:Y:S06]  /*13530*/  @P3 BRA `(.L_x_50) ;  /* 0x0000000000043947 */ /* 0x000fec0003800000 */
[----:B------:R4:W5:Y:S02]  /*13540*/  LDG.E.U8 R152, desc[UR36][R14.64+0x8] ;  /* 0x000008240e987981 */ /* 0x000964000c1e1100 */
.L_x_50:
[----:B------:R-:W-:Y:S05]  /*13550*/  BSYNC B1 ;  /* 0x0000000000017941 */ /* 0x000fea0003800000 */
.L_x_49:
[----:B------:R-:W2:Y:S01]  /*13560*/  LDL.LU R153, [R1+0x10] ;  /* 0x0000100001997983 */ /* 0x000ea20000300800 */
[----:B-----5:R-:W-:Y:S01]  /*13570*/  LOP3.LUT R152, R152, 0xff, RZ, 0xc0, !PT ;  /* 0x000000ff98987812 */ /* 0x020fe200078ec0ff */
[----:B------:R-:W-:Y:S01]  /*13580*/  BSSY B1, `(.L_x_51) ;  /* 0x000000b000017945 */ /* 0x000fe20003800000 */
[----:B------:R-:W-:Y:S02]  /*13590*/  ISETP.LT.OR P2, PT, R0, 0xa, !P0 ;  /* 0x0000000a0000780c */ /* 0x000fe40004741670 */
[----:B------:R-:W-:-:S05]  /*135a0*/  F2FP.F16.E4M3.UNPACK_B R152, R152 ;  /* 0x00000098ff98723e */ /* 0x000fca00020006ff */
[----:B------:R-:W-:-:S05]  /*135b0*/  HADD2.F32 R152, -RZ, R152.H0_H0 ;  /* 0x20000098ff987230 */ /* 0x000fca0000004100 */
[----:B------:R-:W-:-:S04]  /*135c0*/  FMUL R152, R152, R16 ;  /* 0x0000001098987220 */ /* 0x000fc80000400000 */
[----:B--2---:R-:W-:-:S05]  /*135d0*/  FFMA R152, R153, R2, R152 ;  /* 0x0000000299987223 */ /* 0x004fca0000000098 */
[----:B------:R-:W-:-:S05]  /*135e0*/  F2FP.SATFINITE.E4M3.F32.PACK_AB_MERGE_C R152, RZ, R152, RZ ;  /* 0x00000098ff98723e */ /* 0x000fca00048070ff */
[----:B------:R2:W-:Y:S02]  /*135f0*/  @!P3 STG.E.U8 desc[UR36][R10.64+0x8], R152 ;  /* 0x000008980a00b986 */ /* 0x0005e4000c101124 */
[----:B--2---:R-:W-:Y:S01]  /*13600*/  PRMT R152, RZ, 0x7610, R152 ;  /* 0x00007610ff987816 */ /* 0x004fe20000000098 */
[----:B------:R-:W-:Y:S06]  /*13610*/  @P2 BRA `(.L_x_52) ;  /* 0x0000000000042947 */ /* 0x000fec0003800000 */
[----:B------:R2:W5:Y:S02]  /*13620*/  LDG.E.U8 R152, desc[UR36][R14.64+0x9] ;  /* 0x000009240e987981 */ /* 0x000564000c1e1100 */
.L_x_52:
[----:B------:R-:W-:Y:S05]  /*13630*/  BSYNC B1 ;  /* 0x0000000000017941 */ /* 0x000fea0003800000 */
.L_x_51:
[----:B------:R-:W3:Y:S01]  /*13640*/  LDL.LU R153, [R1+0x14] ;  /* 0x0000140001997983 */ /* 0x000ee20000300800 */
[----:B-----5:R-:W-:Y:S01]  /*13650*/  LOP3.LUT R152, R152, 0xff, RZ, 0xc0, !PT ;  /* 0x000000ff98987812 */ /* 0x020fe200078ec0ff */
[----:B------:R-:W-:Y:S01]  /*13660*/  BSSY B1, `(.L_x_53) ;  /* 0x000000b000017945 */ /* 0x000fe20003800000 */
[----:B------:R-:W-:Y:S02]  /*13670*/  ISETP.LT.OR P3, PT, R0, 0x9, !P1 ;  /* 0x000000090000780c */ /* 0x000fe40004f61670 */
[----:B------:R-:W-:-:S05]  /*13680*/  F2FP.F16.E4M3.UNPACK_B R152, R152 ;  /* 0x00000098ff98723e */ /* 0x000fca00020006ff */
[----:B------:R-:W-:-:S05]  /*13690*/  HADD2.F32 R152, -RZ, R152.H0_H0 ;  /* 0x20000098ff987230 */ /* 0x000fca0000004100 */
[----:B------:R-:W-:-:S04]  /*136a0*/  FMUL R152, R152, R16 ;  /* 0x0000001098987220 */ /* 0x000fc80000400000 */
[----:B---3--:R-:W-:-:S05]  /*136b0*/  FFMA R152, R153, R2, R152 ;  /* 0x0000000299987223 */ /* 0x008fca0000000098 */
[----:B------:R-:W-:-:S05]  /*136c0*/  F2FP.SATFINITE.E4M3.F32.PACK_AB_MERGE_C R152, RZ, R152, RZ ;  /* 0x00000098ff98723e */ /* 0x000fca00048070ff */
[----:B------:R3:W-:Y:S02]  /*136d0*/  @!P2 STG.E.U8 desc[UR36][R10.64+0x9], R152 ;  /* 0x000009980a00a986 */ /* 0x0007e4000c101124 */
[----:B---3--:R-:W-:Y:S01]  /*136e0*/  PRMT R152, RZ, 0x7610, R152 ;  /* 0x00007610ff987816 */ /* 0x008fe20000000098 */
[----:B------:R-:W-:Y:S06]  /*136f0*/  @P3 BRA `(.L_x_54) ;  /* 0x0000000000043947 */ /* 0x000fec0003800000 */
[----:B------:R3:W5:Y:S02]  /*13700*/  LDG.E.U8 R152, desc[UR36][R12.64+0x8] ;  /* 0x000008240c987981 */ /* 0x000764000c1e1100 */
.L_x_54:
[----:B------:R-:W-:Y:S05]  /*13710*/  BSYNC B1 ;  /* 0x0000000000017941 */ /* 0x000fea0003800000 */
.L_x_53:
        /* <DEDUP_REMOVED lines=13> */
.L_x_56:
[----:B------:R-:W-:Y:S05]  /*137f0*/  BSYNC B1 ;  /* 0x0000000000017941 */ /* 0x000fea0003800000 */
.L_x_55:
        /* <DEDUP_REMOVED lines=13> */
.L_x_58:
[----:B------:R-:W-:Y:S05]  /*138d0*/  BSYNC B1 ;  /* 0x0000000000017941 */ /* 0x000fea0003800000 */
.L_x_57:
        /* <DEDUP_REMOVED lines=13> */
.L_x_60:
[----:B------:R-:W-:Y:S05]  /*139b0*/  BSYNC B1 ;  /* 0x0000000000017941 */ /* 0x000fea0003800000 */
.L_x_59:
        /* <DEDUP_REMOVED lines=13> */
.L_x_62:
[----:B------:R-:W-:Y:S05]  /*13a90*/  BSYNC B1 ;  /* 0x0000000000017941 */ /* 0x000fea0003800000 */
.L_x_61:
        /* <DEDUP_REMOVED lines=13> */
.L_x_64:
[----:B------:R-:W-:Y:S05]  /*13b70*/  BSYNC B1 ;  /* 0x0000000000017941 */ /* 0x000fea0003800000 */
.L_x_63:
        /* <DEDUP_REMOVED lines=13> */
.L_x_66:
[----:B------:R-:W-:Y:S05]  /*13c50*/  BSYNC B1 ;  /* 0x0000000000017941 */ /* 0x000fea0003800000 */
.L_x_65:
        /* <DEDUP_REMOVED lines=13> */
.L_x_68:
[----:B------:R-:W-:Y:S05]  /*13d30*/  BSYNC B1 ;  /* 0x0000000000017941 */ /* 0x000fea0003800000 */
.L_x_67:
        /* <DEDUP_REMOVED lines=13> */
.L_x_70:
[----:B------:R-:W-:Y:S05]  /*13e10*/  BSYNC B1 ;  /* 0x0000000000017941 */ /* 0x000fea0003800000 */
.L_x_69:
        /* <DEDUP_REMOVED lines=13> */
.L_x_72:
[----:B------:R-:W-:Y:S05]  /*13ef0*/  BSYNC B1 ;  /* 0x0000000000017941 */ /* 0x000fea0003800000 */
.L_x_71:
        /* <DEDUP_REMOVED lines=13> */
.L_x_74:
[----:B------:R-:W-:Y:S05]  /*13fd0*/  BSYNC B1 ;  /* 0x0000000000017941 */ /* 0x000fea0003800000 */
.L_x_73:
        /* <DEDUP_REMOVED lines=13> */
.L_x_76:
[----:B------:R-:W-:Y:S05]  /*140b0*/  BSYNC B1 ;  /* 0x0000000000017941 */ /* 0x000fea0003800000 */
.L_x_75:
        /* <DEDUP_REMOVED lines=13> */
.L_x_78:
[----:B------:R-:W-:Y:S05]  /*14190*/  BSYNC B1 ;  /* 0x0000000000017941 */ /* 0x000fea0003800000 */
.L_x_77:
        /* <DEDUP_REMOVED lines=13> */
.L_x_80:
[----:B------:R-:W-:Y:S05]  /*14270*/  BSYNC B1 ;  /* 0x0000000000017941 */ /* 0x000fea0003800000 */
.L_x_79:
        /* <DEDUP_REMOVED lines=13> */
.L_x_82:
[----:B------:R-:W-:Y:S05]  /*14350*/  BSYNC B1 ;  /* 0x0000000000017941 */ /* 0x000fea0003800000 */
.L_x_81:
        /* <DEDUP_REMOVED lines=13> */
.L_x_84:
[----:B------:R-:W-:Y:S05]  /*14430*/  BSYNC B1 ;  /* 0x0000000000017941 */ /* 0x000fea0003800000 */
.L_x_83:
        /* <DEDUP_REMOVED lines=13> */
.L_x_86:
[----:B------:R-:W-:Y:S05]  /*14510*/  BSYNC B1 ;  /* 0x0000000000017941 */ /* 0x000fea0003800000 */
.L_x_85:
        /* <DEDUP_REMOVED lines=8> */
[----:B------:R-:W-:Y:S02]  /*145a0*/  F2FP.SATFINITE.E4M3.F32.PACK_AB_MERGE_C R153, RZ, R152, RZ ;  /* 0x00000098ff99723e */ /* 0x000fe400048070ff */
[----:B------:R-:W-:-:S03]  /*145b0*/  PRMT R152, RZ, 0x7610, R152 ;  /* 0x00007610ff987816 */ /* 0x000fc60000000098 */
[----:B------:R2:W-:Y:S01]  /*145c0*/  @!P3 STG.E.U8 desc[UR36][R8.64+0x28], R153 ;  /* 0x000028990800b986 */ /* 0x0005e2000c101124 */
[----:B------:R-:W-:Y:S05]  /*145d0*/  @P2 BRA `(.L_x_88) ;  /* 0x0000000000042947 */ /* 0x000fea0003800000 */
[----:B------:R0:W5:Y:S02]  /*145e0*/  LDG.E.U8 R152, desc[UR36][R12.64+0x29] ;  /* 0x000029240c987981 */ /* 0x000164000c1e1100 */
.L_x_88:
[----:B------:R-:W-:Y:S05]  /*145f0*/  BSYNC B1 ;  /* 0x0000000000017941 */ /* 0x000fea0003800000 */
.L_x_87:
[----:B--2---:R-:W2:Y:S01]  /*14600*/  LDL.LU R153, [R1+0x5c] ;  /* 0x00005c0001997983 */ /* 0x004ea20000300800 */
        /* <DEDUP_REMOVED lines=12> */
.L_x_90:
[----:B------:R-:W-:Y:S05]  /*146d0*/  BSYNC B1 ;  /* 0x0000000000017941 */ /* 0x000fea0003800000 */
.L_x_89:
        /* <DEDUP_REMOVED lines=13> */
.L_x_92:
[----:B------:R-:W-:Y:S05]  /*147b0*/  BSYNC B1 ;  /* 0x0000000000017941 */ /* 0x000fea0003800000 */
.L_x_91:
        /* <DEDUP_REMOVED lines=13> */
.L_x_94:
[----:B------:R-:W-:Y:S05]  /*14890*/  BSYNC B1 ;  /* 0x0000000000017941 */ /* 0x000fea0003800000 */
.L_x_93:
        /* <DEDUP_REMOVED lines=13> */
.L_x_96:
[----:B------:R-:W-:Y:S05]  /*14970*/  BSYNC B1 ;  /* 0x0000000000017941 */ /* 0x000fea0003800000 */
.L_x_95:
        /* <DEDUP_REMOVED lines=13> */
.L_x_98:
[----:B------:R-:W-:Y:S05]  /*14a50*/  BSYNC B1 ;  /* 0x0000000000017941 */ /* 0x000fea0003800000 */
.L_x_97:
        /* <DEDUP_REMOVED lines=13> */
.L_x_100:
[----:B------:R-:W-:Y:S05]  /*14b30*/  BSYNC B1 ;  /* 0x0000000000017941 */ /* 0x000fea0003800000 */
.L_x_99:
        /* <DEDUP_REMOVED lines=13> */
.L_x_102:
[----:B------:R-:W-:Y:S05]  /*14c10*/  BSYNC B1 ;  /* 0x0000000000017941 */ /* 0x000fea0003800000 */
.L_x_101:
        /* <DEDUP_REMOVED lines=13> */
.L_x_104:
[----:B------:R-:W-:Y:S05]  /*14cf0*/  BSYNC B1 ;  /* 0x0000000000017941 */ /* 0x000fea0003800000 */
.L_x_103:
        /* <DEDUP_REMOVED lines=13> */
.L_x_106:
[----:B------:R-:W-:Y:S05]  /*14dd0*/  BSYNC B1 ;  /* 0x0000000000017941 */ /* 0x000fea0003800000 */
.L_x_105:
        /* <DEDUP_REMOVED lines=13> */
.L_x_108:
[----:B------:R-:W-:Y:S05]  /*14eb0*/  BSYNC B1 ;  /* 0x0000000000017941 */ /* 0x000fea0003800000 */
.L_x_107:
        /* <DEDUP_REMOVED lines=13> */
.L_x_110:
[----:B------:R-:W-:Y:S05]  /*14f90*/  BSYNC B1 ;  /* 0x0000000000017941 */ /* 0x000fea0003800000 */
.L_x_109:
        /* <DEDUP_REMOVED lines=13> */
.L_x_112:
[----:B------:R-:W-:Y:S05]  /*15070*/  BSYNC B1 ;  /* 0x0000000000017941 */ /* 0x000fea0003800000 */
.L_x_111:
        /* <DEDUP_REMOVED lines=13> */
.L_x_114:
[----:B------:R-:W-:Y:S05]  /*15150*/  BSYNC B1 ;  /* 0x0000000000017941 */ /* 0x000fea0003800000 */
.L_x_113:
        /* <DEDUP_REMOVED lines=13> */
.L_x_116:
[----:B------:R-:W-:Y:S05]  /*15230*/  BSYNC B1 ;  /* 0x0000000000017941 */ /* 0x000fea0003800000 */
.L_x_115:
        /* <DEDUP_REMOVED lines=13> */
.L_x_118:
[----:B------:R-:W-:Y:S05]  /*15310*/  BSYNC B1 ;  /* 0x0000000000017941 */ /* 0x000fea0003800000 */
.L_x_117:
        /* <DEDUP_REMOVED lines=13> */
.L_x_120:
[----:B------:R-:W-:Y:S05]  /*153f0*/  BSYNC B1 ;  /* 0x0000000000017941 */ /* 0x000fea0003800000 */
.L_x_119:
        /* <DEDUP_REMOVED lines=13> */
.L_x_122:
[----:B------:R-:W-:Y:S05]  /*154d0*/  BSYNC B1 ;  /* 0x0000000000017941 */ /* 0x000fea0003800000 */
.L_x_121:
        /* <DEDUP_REMOVED lines=13> */
.L_x_124:
[----:B------:R-:W-:Y:S05]  /*155b0*/  BSYNC B1 ;  /* 0x0000000000017941 */ /* 0x000fea0003800000 */
.L_x_123:
        /* <DEDUP_REMOVED lines=13> */
.L_x_126:
[----:B------:R-:W-:Y:S05]  /*15690*/  BSYNC B1 ;  /* 0x0000000000017941 */ /* 0x000fea0003800000 */
.L_x_125:
        /* <DEDUP_REMOVED lines=13> */
.L_x_128:
[----:B------:R-:W-:Y:S05]  /*15770*/  BSYNC B1 ;  /* 0x0000000000017941 */ /* 0x000fea0003800000 */
.L_x_127:
        /* <DEDUP_REMOVED lines=13> */
.L_x_130:
[----:B------:R-:W-:Y:S05]  /*15850*/  BSYNC B1 ;  /* 0x0000000000017941 */ /* 0x000fea0003800000 */
.L_x_129:
        /* <DEDUP_REMOVED lines=13> */
.L_x_132:
[----:B------:R-:W-:Y:S05]  /*15930*/  BSYNC B1 ;  /* 0x0000000000017941 */ /* 0x000fea0003800000 */
.L_x_131:
        /* <DEDUP_REMOVED lines=13> */
.L_x_134:
[----:B------:R-:W-:Y:S05]  /*15a10*/  BSYNC B1 ;  /* 0x0000000000017941 */ /* 0x000fea0003800000 */
.L_x_133:
[----:B------:R-:W3:Y:S01]  /*15a20*/  LDL.LU R154, [R1+0xb8] ;  /* 0x0000b800019a7983 */ /* 0x000ee20000300800 */
[----:B-----5:R-:W-:Y:S01]  /*15a30*/  LOP3.LUT R152, R152, 0xff, RZ, 0xc0, !PT ;  /* 0x000000ff98987812 */ /* 0x020fe200078ec0ff */
[----:B------:R-:W-:Y:S01]  /*15a40*/  BSSY B1, `(.L_x_135) ;  /* 0x000000b000017945 */ /* 0x000fe20003800000 */
[----:B------:R-:W-:Y:S02]  /*15a50*/  ISETP.LT.OR P2, PT, R0, 0x5a, !P1 ;  /* 0x0000005a0000780c */ /* 0x000fe40004f41670 */
[----:B------:R-:W-:-:S05]  /*15a60*/  F2FP.F16.E4M3.UNPACK_B R152, R152 ;  /* 0x00000098ff98723e */ /* 0x000fca00020006ff */
[----:B--2---:R-:W-:Y:S01]  /*15a70*/  HADD2.F32 R153, -RZ, R152.H0_H0 ;  /* 0x20000098ff997230 */ /* 0x004fe20000004100 */
[----:B------:R-:W-:-:S04]  /*15a80*/  PRMT R152, RZ, 0x7610, R152 ;  /* 0x00007610ff987816 */ /* 0x000fc80000000098 */
[----:B------:R-:W-:-:S04]  /*15a90*/  FMUL R153, R153, R16 ;  /* 0x0000001099997220 */ /* 0x000fc80000400000 */
[----:B---3--:R-:W-:-:S05]  /*15aa0*/  FFMA R153, R154, R2, R153 ;  /* 0x000000029a997223 */ /* 0x008fca0000000099 */
[----:B------:R-:W-:-:S05]  /*15ab0*/  F2FP.SATFINITE.E4M3.F32.PACK_AB_MERGE_C R153, RZ, R153, RZ ;  /* 0x00000099ff99723e */ /* 0x000fca00048070ff */
[----:B------:R2:W-:Y:S01]  /*15ac0*/  @!P3 STG.E.U8 desc[UR36][R8.64+0x58], R153 ;  /* 0x000058990800b986 */ /* 0x0005e2000c101124 */
[----:B------:R-:W-:Y:S05]  /*15ad0*/  @P2 BRA `(.L_x_136) ;  /* 0x0000000000042947 */ /* 0x000fea0003800000 */
[----:B------:R3:W5:Y:S02]  /*15ae0*/  LDG.E.U8 R152, desc[UR36][R12.64+0x59] ;  /* 0x000059240c987981 */ /* 0x000764000c1e1100 */
.L_x_136:
[----:B------:R-:W-:Y:S05]  /*15af0*/  BSYNC B1 ;  /* 0x0000000000017941 */ /* 0x000fea0003800000 */
.L_x_135:
[----:B------:R-:W4:Y:S01]  /*15b00*/  LDL.LU R154, [R1+0xbc] ;  /* 0x0000bc00019a7983 */ /* 0x000f220000300800 */
[----:B-----5:R-:W-:Y:S01]  /*15b10*/  LOP3.LUT R152, R152, 0xff, RZ, 0xc0, !PT ;  /* 0x000000ff98987812 */ /* 0x020fe200078ec0ff */
[----:B------:R-:W-:Y:S01]  /*15b20*/  BSSY B1, `(.L_x_137) ;  /* 0x000000b000017945 */ /* 0x000fe20003800000 */
[----:B------:R-:W-:Y:S02]  /*15b30*/  ISETP.LT.OR P3, PT, R0, 0x61, !P0 ;  /* 0x000000610000780c */ /* 0x000fe40004761670 */
[----:B------:R-:W-:-:S05]  /*15b40*/  F2FP.F16.E4M3.UNPACK_B R152, R152 ;  /* 0x00000098ff98723e */ /* 0x000fca00020006ff */
[----:B--2---:R-:W-:Y:S01]  /*15b50*/  HADD2.F32 R153, -RZ, R152.H0_H0 ;  /* 0x20000098ff997230 */ /* 0x004fe20000004100 */
[----:B------:R-:W-:-:S04]  /*15b60*/  PRMT R152, RZ, 0x7610, R152 ;  /* 0x00007610ff987816 */ /* 0x000fc80000000098 */
[----:B------:R-:W-:-:S04]  /*15b70*/  FMUL R153, R153, R16 ;  /* 0x0000001099997220 */ /* 0x000fc80000400000 */
[----:B----4-:R-:W-:-:S05]  /*15b80*/  FFMA R153, R154, R2, R153 ;  /* 0x000000029a997223 */ /* 0x010fca0000000099 */
[----:B------:R-:W-:-:S05]  /*15b90*/  F2FP.SATFINITE.E4M3.F32.PACK_AB_MERGE_C R153, RZ, R153, RZ ;  /* 0x00000099ff99723e */ /* 0x000fca00048070ff */
[----:B------:R2:W-:Y:S01]  /*15ba0*/  @!P2 STG.E.U8 desc[UR36][R8.64+0x59], R153 ;  /* 0x000059990800a986 */ /* 0x0005e2000c101124 */
[----:B------:R-:W-:Y:S05]  /*15bb0*/  @P3 BRA `(.L_x_138) ;  /* 0x0000000000043947 */ /* 0x000fea0003800000 */
[----:B------:R4:W5:Y:S02]  /*15bc0*/  LDG.E.U8 R152, desc[UR36][R14.64+0x60] ;  /* 0x000060240e987981 */ /* 0x000964000c1e1100 */
.L_x_138:
[----:B------:R-:W-:Y:S05]  /*15bd0*/  BSYNC B1 ;  /* 0x0000000000017941 */ /* 0x000fea0003800000 */
.L_x_137:
        /* <DEDUP_REMOVED lines=13> */
.L_x_140:
[----:B------:R-:W-:Y:S05]  /*15cb0*/  BSYNC B1 ;  /* 0x0000000000017941 */ /* 0x000fea0003800000 */
.L_x_139:
        /* <DEDUP_REMOVED lines=13> */
.L_x_142:
[----:B------:R-:W-:Y:S05]  /*15d90*/  BSYNC B1 ;  /* 0x0000000000017941 */ /* 0x000fea0003800000 */
.L_x_141:
        /* <DEDUP_REMOVED lines=13> */
.L_x_144:
[----:B------:R-:W-:Y:S05]  /*15e70*/  BSYNC B1 ;  /* 0x0000000000017941 */ /* 0x000fea0003800000 */
.L_x_143:
        /* <DEDUP_REMOVED lines=13> */
.L_x_146:
[----:B------:R-:W-:Y:S05]  /*15f50*/  BSYNC B1 ;  /* 0x0000000000017941 */ /* 0x000fea0003800000 */
.L_x_145:
        /* <DEDUP_REMOVED lines=13> */
.L_x_148:
[----:B------:R-:W-:Y:S05]  /*16030*/  BSYNC B1 ;  /* 0x0000000000017941 */ /* 0x000fea0003800000 */
.L_x_147:
        /* <DEDUP_REMOVED lines=13> */
.L_x_150:
[----:B------:R-:W-:Y:S05]  /*16110*/  BSYNC B1 ;  /* 0x0000000000017941 */ /* 0x000fea0003800000 */
.L_x_149:
        /* <DEDUP_REMOVED lines=13> */
.L_x_152:
[----:B------:R-:W-:Y:S05]  /*161f0*/  BSYNC B1 ;  /* 0x0000000000017941 */ /* 0x000fea0003800000 */
.L_x_151:
        /* <DEDUP_REMOVED lines=13> */
.L_x_154:
[----:B------:R-:W-:Y:S05]  /*162d0*/  BSYNC B1 ;  /* 0x0000000000017941 */ /* 0x000fea0003800000 */
.L_x_153:
        /* <DEDUP_REMOVED lines=13> */
.L_x_156:
[----:B------:R-:W-:Y:S05]  /*163b0*/  BSYNC B1 ;  /* 0x0000000000017941 */ /* 0x000fea0003800000 */
.L_x_155:
        /* <DEDUP_REMOVED lines=13> */
.L_x_158:
[----:B------:R-:W-:Y:S05]  /*16490*/  BSYNC B1 ;  /* 0x0000000000017941 */ /* 0x000fea0003800000 */
.L_x_157:
        /* <DEDUP_REMOVED lines=13> */
.L_x_160:
[----:B------:R-:W-:Y:S05]  /*16570*/  BSYNC B1 ;  /* 0x0000000000017941 */ /* 0x000fea0003800000 */
.L_x_159:
        /* <DEDUP_REMOVED lines=13> */
.L_x_162:
[----:B------:R-:W-:Y:S05]  /*16650*/  BSYNC B1 ;  /* 0x0000000000017941 */ /* 0x000fea0003800000 */
.L_x_161:
        /* <DEDUP_REMOVED lines=13> */
.L_x_164:
[----:B------:R-:W-:Y:S05]  /*16730*/  BSYNC B1 ;  /* 0x0000000000017941 */ /* 0x000fea0003800000 */
.L_x_163:
        /* <DEDUP_REMOVED lines=13> */
.L_x_166:
[----:B------:R-:W-:Y:S05]  /*16810*/  BSYNC B1 ;  /* 0x0000000000017941 */ /* 0x000fea0003800000 */
.L_x_165:
        /* <DEDUP_REMOVED lines=13> */
.L_x_168:
[----:B------:R-:W-:Y:S05]  /*168f0*/  BSYNC B1 ;  /* 0x0000000000017941 */ /* 0x000fea0003800000 */
.L_x_167:
        /* <DEDUP_REMOVED lines=13> */
.L_x_170:
[----:B------:R-:W-:Y:S05]  /*169d0*/  BSYNC B1 ;  /* 0x0000000000017941 */ /* 0x000fea0003800000 */
.L_x_169:
        /* <DEDUP_REMOVED lines=13> */
.L_x_172:
[----:B------:R-:W-:Y:S05]  /*16ab0*/  BSYNC B1 ;  /* 0x0000000000017941 */ /* 0x000fea0003800000 */
.L_x_171:
        /* <DEDUP_REMOVED lines=13> */
.L_x_174:
[----:B------:R-:W-:Y:S05]  /*16b90*/  BSYNC B1 ;  /* 0x0000000000017941 */ /* 0x000fea0003800000 */
.L_x_173:
        /* <DEDUP_REMOVED lines=13> */
.L_x_176:
[----:B------:R-:W-:Y:S05]  /*16c70*/  BSYNC B1 ;  /* 0x0000000000017941 */ /* 0x000fea0003800000 */
.L_x_175:
        /* <DEDUP_REMOVED lines=13> */
.L_x_178:
[----:B------:R-:W-:Y:S05]  /*16d50*/  BSYNC B1 ;  /* 0x0000000000017941 */ /* 0x000fea0003800000 */
.L_x_177:
        /* <DEDUP_REMOVED lines=13> */
.L_x_180:
[----:B------:R-:W-:Y:S05]  /*16e30*/  BSYNC B1 ;  /* 0x0000000000017941 */ /* 0x000fea0003800000 */
.L_x_179:
        /* <DEDUP_REMOVED lines=13> */
.L_x_182:
[----:B------:R-:W-:Y:S05]  /*16f10*/  BSYNC B1 ;  /* 0x0000000000017941 */ /* 0x000fea0003800000 */
.L_x_181:
        /* <DEDUP_REMOVED lines=13> */
.L_x_184:
[----:B------:R-:W-:Y:S05]  /*16ff0*/  BSYNC B1 ;  /* 0x0000000000017941 */ /* 0x000fea0003800000 */
.L_x_183:
        /* <DEDUP_REMOVED lines=13> */
.L_x_186:
[----:B------:R-:W-:Y:S05]  /*170d0*/  BSYNC B1 ;  /* 0x0000000000017941 */ /* 0x000fea0003800000 */
.L_x_185:
        /* <DEDUP_REMOVED lines=13> */
.L_x_188:
[----:B------:R-:W-:Y:S05]  /*171b0*/  BSYNC B1 ;  /* 0x0000000000017941 */ /* 0x000fea0003800000 */
.L_x_187:
        /* <DEDUP_REMOVED lines=13> */
.L_x_190:
[----:B------:R-:W-:Y:S05]  /*17290*/  BSYNC B1 ;  /* 0x0000000000017941 */ /* 0x000fea0003800000 */
.L_x_189:
        /* <DEDUP_REMOVED lines=13> */
.L_x_192:
[----:B------:R-:W-:Y:S05]  /*17370*/  BSYNC B1 ;  /* 0x0000000000017941 */ /* 0x000fea0003800000 */
.L_x_191:
        /* <DEDUP_REMOVED lines=13> */
.L_x_194:
[----:B------:R-:W-:Y:S05]  /*17450*/  BSYNC B1 ;  /* 0x0000000000017941 */ /* 0x000fea0003800000 */
.L_x_193:
        /* <DEDUP_REMOVED lines=13> */
.L_x_196:
[----:B------:R-:W-:Y:S05]  /*17530*/  BSYNC B1 ;  /* 0x0000000000017941 */ /* 0x000fea0003800000 */
.L_x_195:
        /* <DEDUP_REMOVED lines=13> */
.L_x_198:
[----:B------:R-:W-:Y:S05]  /*17610*/  BSYNC B1 ;  /* 0x0000000000017941 */ /* 0x000fea0003800000 */
.L_x_197:
        /* <DEDUP_REMOVED lines=13> */
.L_x_200:
[----:B------:R-:W-:Y:S05]  /*176f0*/  BSYNC B1 ;  /* 0x0000000000017941 */ /* 0x000fea0003800000 */
.L_x_199:
        /* <DEDUP_REMOVED lines=13> */
.L_x_202:
[----:B------:R-:W-:Y:S05]  /*177d0*/  BSYNC B1 ;  /* 0x0000000000017941 */ /* 0x000fea0003800000 */
.L_x_201:
        /* <DEDUP_REMOVED lines=13> */
.L_x_204:
[----:B------:R-:W-:Y:S05]  /*178b0*/  BSYNC B1 ;  /* 0x0000000000017941 */ /* 0x000fea0003800000 */
.L_x_203:
        /* <DEDUP_REMOVED lines=13> */
.L_x_206:
[----:B------:R-:W-:Y:S05]  /*17990*/  BSYNC B1 ;  /* 0x0000000000017941 */ /* 0x000fea0003800000 */
.L_x_205:
        /* <DEDUP_REMOVED lines=13> */
.L_x_208:
[----:B------:R-:W-:Y:S05]  /*17a70*/  BSYNC B1 ;  /* 0x0000000000017941 */ /* 0x000fea0003800000 */
.L_x_207:
        /* <DEDUP_REMOVED lines=13> */
.L_x_210:
[----:B------:R-:W-:Y:S05]  /*17b50*/  BSYNC B1 ;  /* 0x0000000000017941 */ /* 0x000fea0003800000 */
.L_x_209:
        /* <DEDUP_REMOVED lines=13> */
.L_x_212:
[----:B------:R-:W-:Y:S05]  /*17c30*/  BSYNC B1 ;  /* 0x0000000000017941 */ /* 0x000fea0003800000 */
.L_x_211:
        /* <DEDUP_REMOVED lines=13> */
.L_x_214:
[----:B------:R-:W-:Y:S05]  /*17d10*/  BSYNC B1 ;  /* 0x0000000000017941 */ /* 0x000fea0003800000 */
.L_x_213:
        /* <DEDUP_REMOVED lines=13> */
.L_x_216:
[----:B------:R-:W-:Y:S05]  /*17df0*/  BSYNC B1 ;  /* 0x0000000000017941 */ /* 0x000fea0003800000 */
.L_x_215:
        /* <DEDUP_REMOVED lines=13> */
.L_x_218:
[----:B------:R-:W-:Y:S05]  /*17ed0*/  BSYNC B1 ;  /* 0x0000000000017941 */ /* 0x000fea0003800000 */
.L_x_217:
        /* <DEDUP_REMOVED lines=13> */
.L_x_220:
[----:B------:R-:W-:Y:S05]  /*17fb0*/  BSYNC B1 ;  /* 0x0000000000017941 */ /* 0x000fea0003800000 */
.L_x_219:
        /* <DEDUP_REMOVED lines=13> */
.L_x_222:
[----:B------:R-:W-:Y:S05]  /*18090*/  BSYNC B1 ;  /* 0x0000000000017941 */ /* 0x000fea0003800000 */
.L_x_221:
        /* <DEDUP_REMOVED lines=13> */
.L_x_224:
[----:B------:R-:W-:Y:S05]  /*18170*/  BSYNC B1 ;  /* 0x0000000000017941 */ /* 0x000fea0003800000 */
.L_x_223:
        /* <DEDUP_REMOVED lines=13> */
.L_x_226:
[----:B------:R-:W-:Y:S05]  /*18250*/  BSYNC B1 ;  /* 0x0000000000017941 */ /* 0x000fea0003800000 */
.L_x_225:
        /* <DEDUP_REMOVED lines=13> */
.L_x_228:
[----:B------:R-:W-:Y:S05]  /*18330*/  BSYNC B1 ;  /* 0x0000000000017941 */ /* 0x000fea0003800000 */
.L_x_227:
        /* <DEDUP_REMOVED lines=13> */
.L_x_230:
[----:B------:R-:W-:Y:S05]  /*18410*/  BSYNC B1 ;  /* 0x0000000000017941 */ /* 0x000fea0003800000 */
.L_x_229:
        /* <DEDUP_REMOVED lines=13> */
.L_x_232:
[----:B------:R-:W-:Y:S05]  /*184f0*/  BSYNC B1 ;  /* 0x0000000000017941 */ /* 0x000fea0003800000 */
.L_x_231:
        /* <DEDUP_REMOVED lines=13> */
.L_x_234:
[----:B------:R-:W-:Y:S05]  /*185d0*/  BSYNC B1 ;  /* 0x0000000000017941 */ /* 0x000fea0003800000 */
.L_x_233:
        /* <DEDUP_REMOVED lines=13> */
.L_x_236:
[----:B------:R-:W-:Y:S05]  /*186b0*/  BSYNC B1 ;  /* 0x0000000000017941 */ /* 0x000fea0003800000 */
.L_x_235:
        /* <DEDUP_REMOVED lines=13> */
.L_x_238:
[----:B------:R-:W-:Y:S05]  /*18790*/  BSYNC B1 ;  /* 0x0000000000017941 */ /* 0x000fea0003800000 */
.L_x_237:
        /* <DEDUP_REMOVED lines=13> */
.L_x_240:
[----:B------:R-:W-:Y:S05]  /*18870*/  BSYNC B1 ;  /* 0x0000000000017941 */ /* 0x000fea0003800000 */
.L_x_239:
        /* <DEDUP_REMOVED lines=13> */
.L_x_242:
[----:B------:R-:W-:Y:S05]  /*18950*/  BSYNC B1 ;  /* 0x0000000000017941 */ /* 0x000fea0003800000 */
.L_x_241:
        /* <DEDUP_REMOVED lines=13> */
.L_x_244:
[----:B------:R-:W-:Y:S05]  /*18a30*/  BSYNC B1 ;  /* 0x0000000000017941 */ /* 0x000fea0003800000 */
.L_x_243:
        /* <DEDUP_REMOVED lines=13> */
.L_x_246:
[----:B------:R-:W-:Y:S05]  /*18b10*/  BSYNC B1 ;  /* 0x0000000000017941 */ /* 0x000fea0003800000 */
.L_x_245:
        /* <DEDUP_REMOVED lines=13> */
.L_x_248:
[----:B------:R-:W-:Y:S05]  /*18bf0*/  BSYNC B1 ;  /* 0x0000000000017941 */ /* 0x000fea0003800000 */
.L_x_247:
        /* <DEDUP_REMOVED lines=13> */
.L_x_250:
[----:B------:R-:W-:Y:S05]  /*18cd0*/  BSYNC B1 ;  /* 0x0000000000017941 */ /* 0x000fea0003800000 */
.L_x_249:
        /* <DEDUP_REMOVED lines=13> */
.L_x_252:
[----:B------:R-:W-:Y:S05]  /*18db0*/  BSYNC B1 ;  /* 0x0000000000017941 */ /* 0x000fea0003800000 */
.L_x_251:
        /* <DEDUP_REMOVED lines=13> */
.L_x_254:
[----:B------:R-:W-:Y:S05]  /*18e90*/  BSYNC B1 ;  /* 0x0000000000017941 */ /* 0x000fea0003800000 */
.L_x_253:
        /* <DEDUP_REMOVED lines=13> */
.L_x_256:
[----:B------:R-:W-:Y:S05]  /*18f70*/  BSYNC B1 ;  /* 0x0000000000017941 */ /* 0x000fea0003800000 */
.L_x_255:
        /* <DEDUP_REMOVED lines=13> */
.L_x_258:
[----:B------:R-:W-:Y:S05]  /*19050*/  BSYNC B1 ;  /* 0x0000000000017941 */ /* 0x000fea0003800000 */
.L_x_257:
        /* <DEDUP_REMOVED lines=13> */
.L_x_260:
[----:B------:R-:W-:Y:S05]  /*19130*/  BSYNC B1 ;  /* 0x0000000000017941 */ /* 0x000fea0003800000 */
.L_x_259:
        /* <DEDUP_REMOVED lines=13> */
.L_x_262:
[----:B------:R-:W-:Y:S05]  /*19210*/  BSYNC B1 ;  /* 0x0000000000017941 */ /* 0x000fea0003800000 */
.L_x_261:
        /* <DEDUP_REMOVED lines=13> */
.L_x_264:
[----:B------:R-:W-:Y:S05]  /*192f0*/  BSYNC B1 ;  /* 0x0000000000017941 */ /* 0x000fea0003800000 */
.L_x_263:
        /* <DEDUP_REMOVED lines=13> */
.L_x_266:
[----:B------:R-:W-:Y:S05]  /*193d0*/  BSYNC B1 ;  /* 0x0000000000017941 */ /* 0x000fea0003800000 */
.L_x_265:
        /* <DEDUP_REMOVED lines=13> */
.L_x_268:
[----:B------:R-:W-:Y:S05]  /*194b0*/  BSYNC B1 ;  /* 0x0000000000017941 */ /* 0x000fea0003800000 */
.L_x_267:
        /* <DEDUP_REMOVED lines=13> */
.L_x_270:
[----:B------:R-:W-:Y:S05]  /*19590*/  BSYNC B1 ;  /* 0x0000000000017941 */ /* 0x000fea0003800000 */
.L_x_269:
        /* <DEDUP_REMOVED lines=13> */
.L_x_272:
[----:B------:R-:W-:Y:S05]  /*19670*/  BSYNC B1 ;  /* 0x0000000000017941 */ /* 0x000fea0003800000 */
.L_x_271:
        /* <DEDUP_REMOVED lines=13> */
.L_x_274:
[----:B------:R-:W-:Y:S05]  /*19750*/  BSYNC B1 ;  /* 0x0000000000017941 */ /* 0x000fea0003800000 */
.L_x_273:
        /* <DEDUP_REMOVED lines=13> */
.L_x_276:
[----:B------:R-:W-:Y:S05]  /*19830*/  BSYNC B1 ;  /* 0x0000000000017941 */ /* 0x000fea0003800000 */
.L_x_275:
        /* <DEDUP_REMOVED lines=13> */
.L_x_278:
[----:B------:R-:W-:Y:S05]  /*19910*/  BSYNC B1 ;  /* 0x0000000000017941 */ /* 0x000fea0003800000 */
.L_x_277:
        /* <DEDUP_REMOVED lines=13> */
.L_x_280:
[----:B------:R-:W-:Y:S05]  /*199f0*/  BSYNC B1 ;  /* 0x0000000000017941 */ /* 0x000fea0003800000 */
.L_x_279:
        /* <DEDUP_REMOVED lines=13> */
.L_x_282:
[----:B------:R-:W-:Y:S05]  /*19ad0*/  BSYNC B1 ;  /* 0x0000000000017941 */ /* 0x000fea0003800000 */
.L_x_281:
        /* <DEDUP_REMOVED lines=13> */
.L_x_284:
[----:B------:R-:W-:Y:S05]  /*19bb0*/  BSYNC B1 ;  /* 0x0000000000017941 */ /* 0x000fea0003800000 */
.L_x_283:
        /* <DEDUP_REMOVED lines=13> */
.L_x_286:
[----:B------:R-:W-:Y:S05]  /*19c90*/  BSYNC B1 ;  /* 0x0000000000017941 */ /* 0x000fea0003800000 */
.L_x_285:
        /* <DEDUP_REMOVED lines=13> */
.L_x_288:
[----:B------:R-:W-:Y:S05]  /*19d70*/  BSYNC B1 ;  /* 0x0000000000017941 */ /* 0x000fea0003800000 */
.L_x_287:
        /* <DEDUP_REMOVED lines=13> */
.L_x_290:
[----:B------:R-:W-:Y:S05]  /*19e50*/  BSYNC B1 ;  /* 0x0000000000017941 */ /* 0x000fea0003800000 */
.L_x_289:
        /* <DEDUP_REMOVED lines=13> */
.L_x_292:
[----:B------:R-:W-:Y:S05]  /*19f30*/  BSYNC B1 ;  /* 0x0000000000017941 */ /* 0x000fea0003800000 */
.L_x_291:
[----:B--2---:R-:W2:Y:S01]  /*19f40*/  LDL.LU R153, [R1+0x1f4] ;  /* 0x0001f40001997983 */ /* 0x004ea20000300800 */
[----:B-----5:R-:W-:Y:S01]  /*19f50*/  LOP3.LUT R152, R152, 0xff, RZ, 0xc0, !PT ;  /* 0x000000ff98987812 */ /* 0x020fe200078ec0ff */
[----:B------:R-:W-:Y:S01]  /*19f60*/  BSSY B1, `(.L_x_293) ;  /* 0x000000b000017945 */ /* 0x000fe20003800000 */
[----:B------:R-:W-:Y:S02]  /*19f70*/  ISETP.LT.OR P2, PT, R0, 0xf9, !P1 ;  /* 0x000000f90000780c */ /* 0x000fe40004f41670 */
[----:B------:R-:W-:Y:S02]  /*19f80*/  F2FP.F16.E4M3.UNPACK_B R152, R152 ;  /* 0x00000098ff98723e */ /* 0x000fe400020006ff */
[----:B01-34-:R-:W-:-:S03]  /*19f90*/  PRMT R14, RZ, 0x7610, R14 ;  /* 0x00007610ff0e7816 */ /* 0x01bfc6000000000e */
[----:B------:R-:W-:-:S05]  /*19fa0*/  HADD2.F32 R15, -RZ, R152.H0_H0 ;  /* 0x20000098ff0f7230 */ /* 0x000fca0000004100 */
[----:B------:R-:W-:-:S04]  /*19fb0*/  FMUL R15, R15, R16 ;  /* 0x000000100f0f7220 */ /* 0x000fc80000400000 */
[----:B--2---:R-:W-:-:S05]  /*19fc0*/  FFMA R15, R153, R2, R15 ;  /* 0x00000002990f7223 */ /* 0x004fca000000000f */
[----:B------:R-:W-:-:S05]  /*19fd0*/  F2FP.SATFINITE.E4M3.F32.PACK_AB_MERGE_C R15, RZ, R15, RZ ;  /* 0x0000000fff0f723e */ /* 0x000fca00048070ff */
[----:B------:R0:W-:Y:S01]  /*19fe0*/  @!P0 STG.E.U8 desc[UR36][R10.64+0xf9], R15 ;  /* 0x0000f90f0a008986 */ /* 0x0001e2000c101124 */
[----:B------:R-:W-:Y:S05]  /*19ff0*/  @P2 BRA `(.L_x_294) ;  /* 0x0000000000042947 */ /* 0x000fea0003800000 */
[----:B------:R1:W5:Y:S02]  /*1a000*/  LDG.E.U8 R14, desc[UR36][R12.64+0xf8] ;  /* 0x0000f8240c0e7981 */ /* 0x000364000c1e1100 */
.L_x_294:
[----:B------:R-:W-:Y:S05]  /*1a010*/  BSYNC B1 ;  /* 0x0000000000017941 */ /* 0x000fea0003800000 */
.L_x_293:
[----:B0-----:R-:W2:Y:S01]  /*1a020*/  LDL.LU R15, [R1+0x1f8] ;  /* 0x0001f800010f7983 */ /* 0x001ea20000300800 */
[----:B-----5:R-:W-:Y:S01]  /*1a030*/  LOP3.LUT R14, R14, 0xff, RZ, 0xc0, !PT ;  /* 0x000000ff0e0e7812 */ /* 0x020fe200078ec0ff */
[----:B------:R-:W-:Y:S01]  /*1a040*/  BSSY B1, `(.L_x_295) ;  /* 0x000000b000017945 */ /* 0x000fe20003800000 */
[----:B------:R-:W-:Y:S02]  /*1a050*/  ISETP.LT.OR P1, PT, R0, 0xfa, !P1 ;  /* 0x000000fa0000780c */ /* 0x000fe40004f21670 */
[----:B------:R-:W-:Y:S02]  /*1a060*/  F2FP.F16.E4M3.UNPACK_B R14, R14 ;  /* 0x0000000eff0e723e */ /* 0x000fe400020006ff */
[----:B------:R-:W-:-:S03]  /*1a070*/  PRMT R10, RZ, 0x7610, R10 ;  /* 0x00007610ff0a7816 */ /* 0x000fc6000000000a */
[----:B------:R-:W-:-:S05]  /*1a080*/  HADD2.F32 R11, -RZ, R14.H0_H0 ;  /* 0x2000000eff0b7230 */ /* 0x000fca0000004100 */
[----:B------:R-:W-:-:S04]  /*1a090*/  FMUL R11, R11, R16 ;  /* 0x000000100b0b7220 */ /* 0x000fc80000400000 */
[----:B--2---:R-:W-:-:S05]  /*1a0a0*/  FFMA R11, R15, R2, R11 ;  /* 0x000000020f0b7223 */ /* 0x004fca000000000b */
[----:B------:R-:W-:-:S05]  /*1a0b0*/  F2FP.SATFINITE.E4M3.F32.PACK_AB_MERGE_C R11, RZ, R11, RZ ;  /* 0x0000000bff0b723e */ /* 0x000fca00048070ff */
[----:B------:R0:W-:Y:S01]  /*1a0c0*/  @!P2 STG.E.U8 desc[UR36][R8.64+0xf8], R11 ;  /* 0x0000f80b0800a986 */ /* 0x0001e2000c101124 */
[----:B------:R-:W-:Y:S05]  /*1a0d0*/  @P1 BRA `(.L_x_296) ;  /* 0x0000000000041947 */ /* 0x000fea0003800000 */
[----:B------:R2:W5:Y:S02]  /*1a0e0*/  LDG.E.U8 R10, desc[UR36][R12.64+0xf9] ;  /* 0x0000f9240c0a7981 */ /* 0x000564000c1e1100 */
.L_x_296:
[----:B------:R-:W-:Y:S05]  /*1a0f0*/  BSYNC B1 ;  /* 0x0000000000017941 */ /* 0x000fea0003800000 */
.L_x_295:
[----:B------:R-:W3:Y:S01]  /*1a100*/  LDL.LU R14, [R1+0x1fc] ;  /* 0x0001fc00010e7983 */ /* 0x000ee20000300800 */
[----:B-----5:R-:W-:Y:S01]  /*1a110*/  LOP3.LUT R10, R10, 0xff, RZ, 0xc0, !PT ;  /* 0x000000ff0a0a7812 */ /* 0x020fe200078ec0ff */
[----:B------:R-:W-:Y:S01]  /*1a120*/  BSSY B1, `(.L_x_297) ;  /* 0x0000013000017945 */ /* 0x000fe20003800000 */
[----:B------:R-:W-:Y:S02]  /*1a130*/  IADD3 R15, P0, R17, 0x80, RZ ;  /* 0x00000080110f7810 */ /* 0x000fe40007f1e0ff */
[----:B------:R-:W-:-:S03]  /*1a140*/  F2FP.F16.E4M3.UNPACK_B R10, R10 ;  /* 0x0000000aff0a723e */ /* 0x000fc600020006ff */
[----:B------:R-:W-:Y:S01]  /*1a150*/  IMAD.X R153, RZ, RZ, UR9, P0 ;  /* 0x00000009ff997e24 */ /* 0x000fe200080e06ff */
[----:B------:R-:W-:Y:S01]  /*1a160*/  ISETP.GE.AND P0, PT, R3, 0x81, PT ;  /* 0x000000810300780c */ /* 0x000fe20003f06270 */
[----:B0-----:R-:W-:Y:S02]  /*1a170*/  HADD2.F32 R11, -RZ, R10.H0_H0 ;  /* 0x2000000aff0b7230 */ /* 0x001fe40000004100 */
[----:B-12---:R-:W-:Y:S01]  /*1a180*/  IMAD R12, R153, R18, RZ ;  /* 0x00000012990c7224 */ /* 0x006fe200078e02ff */
[----:B------:R-:W-:Y:S02]  /*1a190*/  ISETP.LT.OR P3, PT, R0, 0x1, !P0 ;  /* 0x000000010000780c */ /* 0x000fe40004761670 */
[----:B------:R-:W-:Y:S01]  /*1a1a0*/  FMUL R13, R11, R16 ;  /* 0x000000100b0d7220 */ /* 0x000fe20000400000 */
[----:B------:R-:W-:-:S04]  /*1a1b0*/  IMAD.WIDE.U32 R10, R15, R18, R22 ;  /* 0x000000120f0a7225 */ /* 0x000fc800078e0016 */
[----:B------:R-:W-:Y:S01]  /*1a1c0*/  IMAD R12, R15, R19, R12 ;  /* 0x000000130f0c7224 */ /* 0x000fe200078e020c */
[----:B------:R-:W-:-:S04]  /*1a1d0*/  IADD3 R10, P2, R10, R20, RZ ;  /* 0x000000140a0a7210 */ /* 0x000fc80007f5e0ff */
[--C-:B------:R-:W-:Y:S02]  /*1a1e0*/  IADD3.X R11, R21, R11, R12.reuse, P2, !PT ;  /* 0x0000000b150b7210 */ /* 0x100fe400017fe40c */
[----:B------:R-:W-:Y:S01]  /*1a1f0*/  PRMT R12, RZ, 0x7610, R12 ;  /* 0x00007610ff0c7816 */ /* 0x000fe2000000000c */
[----:B---3--:R-:W-:-:S05]  /*1a200*/  FFMA R13, R14, R2, R13 ;  /* 0x000000020e0d7223 */ /* 0x008fca000000000d */
[----:B------:R-:W-:-:S05]  /*1a210*/  F2FP.SATFINITE.E4M3.F32.PACK_AB_MERGE_C R13, RZ, R13, RZ ;  /* 0x0000000dff0d723e */ /* 0x000fca00048070ff */
[----:B------:R0:W-:Y:S01]  /*1a220*/  @!P1 STG.E.U8 desc[UR36][R8.64+0xf9], R13 ;  /* 0x0000f90d08009986 */ /* 0x0001e2000c101124 */
[----:B------:R-:W-:Y:S05]  /*1a230*/  @P3 BRA `(.L_x_298) ;  /* 0x0000000000043947 */ /* 0x000fea0003800000 */
[----:B------:R1:W5:Y:S02]  /*1a240*/  LDG.E.U8 R12, desc[UR36][R10.64] ;  /* 0x000000240a0c7981 */ /* 0x000364000c1e1100 */
.L_x_298:
[----:B------:R-:W-:Y:S05]  /*1a250*/  BSYNC B1 ;  /* 0x0000000000017941 */ /* 0x000fea0003800000 */
.L_x_297:
[----:B-----5:R-:W-:Y:S01]  /*1a260*/  LOP3.LUT R12, R12, 0xff, RZ, 0xc0, !PT ;  /* 0x000000ff0c0c7812 */ /* 0x020fe200078ec0ff */
[----:B------:R-:W-:Y:S01]  /*1a270*/  BSSY B1, `(.L_x_299) ;  /* 0x000000b000017945 */ /* 0x000fe20003800000 */
[----:B------:R-:W-:Y:S02]  /*1a280*/  ISETP.LT.OR P4, PT, R0, 0x2, !P0 ;  /* 0x000000020000780c */ /* 0x000fe40004781670 */
[----:B------:R-:W-:Y:S02]  /*1a290*/  F2FP.F16.E4M3.UNPACK_B R12, R12 ;  /* 0x0000000cff0c723e */ /* 0x000fe400020006ff */
[----:B0-----:R-:W-:-:S03]  /*1a2a0*/  PRMT R8, RZ, 0x7610, R8 ;  /* 0x00007610ff087816 */ /* 0x001fc60000000008 */
[----:B------:R-:W-:-:S05]  /*1a2b0*/  HADD2.F32 R9, -RZ, R12.H0_H0 ;  /* 0x2000000cff097230 */ /* 0x000fca0000004100 */
[----:B------:R-:W-:-:S04]  /*1a2c0*/  FMUL R9, R9, R16 ;  /* 0x0000001009097220 */ /* 0x000fc80000400000 */
[----:B------:R-:W-:-:S05]  /*1a2d0*/  FFMA R9, R24, R2, R9 ;  /* 0x0000000218097223 */ /* 0x000fca0000000009 */
[----:B------:R-:W-:-:S05]  /*1a2e0*/  F2FP.SATFINITE.E4M3.F32.PACK_AB_MERGE_C R9, RZ, R9, RZ ;  /* 0x00000009ff09723e */ /* 0x000fca00048070ff */
[----:B------:R0:W-:Y:S01]  /*1a2f0*/  @!P3 STG.E.U8 desc[UR36][R6.64], R9 ;  /* 0x000000090600b986 */ /* 0x0001e2000c101124 */
[----:B------:R-:W-:Y:S05]  /*1a300*/  @P4 BRA `(.L_x_300) ;  /* 0x0000000000044947 */ /* 0x000fea0003800000 */
[----:B------:R2:W5:Y:S02]  /*1a310*/  LDG.E.U8 R8, desc[UR36][R10.64+0x1] ;  /* 0x000001240a087981 */ /* 0x000564000c1e1100 */
.L_x_300:
[----:B------:R-:W-:Y:S05]  /*1a320*/  BSYNC B1 ;  /* 0x0000000000017941 */ /* 0x000fea0003800000 */
.L_x_299:
[----:B-----5:R-:W-:Y:S01]  /*1a330*/  LOP3.LUT R8, R8, 0xff, RZ, 0xc0, !PT ;  /* 0x000000ff08087812 */ /* 0x020fe200078ec0ff */
[----:B------:R-:W-:Y:S01]  /*1a340*/  BSSY B1, `(.L_x_301) ;  /* 0x0000013000017945 */ /* 0x000fe20003800000 */
[----:B------:R-:W-:Y:S02]  /*1a350*/  IADD3 R17, P1, R17, 0x88, RZ ;  /* 0x0000008811117810 */ /* 0x000fe40007f3e0ff */
[----:B------:R-:W-:-:S03]  /*1a360*/  F2FP.F16.E4M3.UNPACK_B R8, R8 ;  /* 0x00000008ff08723e */ /* 0x000fc600020006ff */
[----:B------:R-:W-:Y:S01]  /*1a370*/  IMAD.X R13, RZ, RZ, UR9, P1 ;  /* 0x00000009ff0d7e24 */ /* 0x000fe200088e06ff */
[----:B------:R-:W-:Y:S01]  /*1a380*/  ISETP.GE.AND P1, PT, R3, 0x89, PT ;  /* 0x000000890300780c */ /* 0x000fe20003f26270 */
[----:B0-----:R-:W-:Y:S01]  /*1a390*/  HADD2.F32 R9, -RZ, R8.H0_H0 ;  /* 0x20000008ff097230 */ /* 0x001fe20000004100 */
[----:B------:R-:W-:Y:S01]  /*1a3a0*/  PRMT R3, RZ, 0x7610, R3 ;  /* 0x00007610ff037816 */ /* 0x000fe20000000003 */
[-C--:B------:R-:W-:Y:S01]  /*1a3b0*/  IMAD R12, R13, R18.reuse, RZ ;  /* 0x000000120d0c7224 */ /* 0x080fe200078e02ff */
[----:B------:R-:W-:Y:S01]  /*1a3c0*/  ISETP.LT.OR P3, PT, R0, 0x1, !P1 ;  /* 0x000000010000780c */ /* 0x000fe20004f61670 */
[----:B------:R-:W-:-:S04]  /*1a3d0*/  IMAD.WIDE.U32 R22, R17, R18, R22 ;  /* 0x0000001211167225 */ /* 0x000fc800078e0016 */
[----:B------:R-:W-:Y:S01]  /*1a3e0*/  FMUL R8, R9, R16 ;  /* 0x0000001009087220 */ /* 0x000fe20000400000 */
[----:B------:R-:W-:-:S03]  /*1a3f0*/  IMAD R12, R17, R19, R12 ;  /* 0x00000013110c7224 */ /* 0x000fc600078e020c */
[----:B------:R-:W-:-:S01]  /*1a400*/  FFMA R8, R25, R2, R8 ;  /* 0x0000000219087223 */ /* 0x000fc20000000008 */
[----:B------:R-:W-:-:S04]  /*1a410*/  IADD3 R20, P2, R22, R20, RZ ;  /* 0x0000001416147210 */ /* 0x000fc80007f5e0ff */
[----:B------:R-:W-:Y:S02]  /*1a420*/  F2FP.SATFINITE.E4M3.F32.PACK_AB_MERGE_C R9, RZ, R8, RZ ;  /* 0x00000008ff09723e */ /* 0x000fe400048070ff */
[----:B------:R-:W-:-:S03]  /*1a430*/  IADD3.X R21, R21, R23, R12, P2, !PT ;  /* 0x0000001715157210 */ /* 0x000fc600017fe40c */
[----:B------:R0:W-:Y:S01]  /*1a440*/  @!P4 STG.E.U8 desc[UR36][R6.64+0x1], R9 ;  /* 0x000001090600c986 */ /* 0x0001e2000c101124 */
[----:B------:R-:W-:Y:S05]  /*1a450*/  @P3 BRA `(.L_x_302) ;  /* 0x0000000000043947 */ /* 0x000fea0003800000 */
[----:B------:R3:W5:Y:S02]  /*1a460*/  LDG.E.U8 R3, desc[UR36][R20.64] ;  /* 0x0000002414037981 */ /* 0x000764000c1e1100 */
.L_x_302:
[----:B------:R-:W-:Y:S05]  /*1a470*/  BSYNC B1 ;  /* 0x0000000000017941 */ /* 0x000fea0003800000 */
.L_x_301:
[----:B-----5:R-:W-:Y:S01]  /*1a480*/  LOP3.LUT R3, R3, 0xff, RZ, 0xc0, !PT ;  /* 0x000000ff03037812 */ /* 0x020fe200078ec0ff */
[----:B------:R-:W-:Y:S01]  /*1a490*/  BSSY B1, `(.L_x_303) ;  /* 0x000000b000017945 */ /* 0x000fe20003800000 */
[----:B------:R-:W-:Y:S02]  /*1a4a0*/  ISETP.LT.OR P2, PT, R0, 0x2, !P1 ;  /* 0x000000020000780c */ /* 0x000fe40004f41670 */
[----:B------:R-:W-:-:S05]  /*1a4b0*/  F2FP.F16.E4M3.UNPACK_B R3, R3 ;  /* 0x00000003ff03723e */ /* 0x000fca00020006ff */
[----:B------:R-:W-:-:S05]  /*1a4c0*/  HADD2.F32 R3, -RZ, R3.H0_H0 ;  /* 0x20000003ff037230 */ /* 0x000fca0000004100 */
[----:B------:R-:W-:-:S04]  /*1a4d0*/  FMUL R3, R3, R16 ;  /* 0x0000001003037220 */ /* 0x000fc80000400000 */
[----:B------:R-:W-:-:S05]  /*1a4e0*/  FFMA R3, R26, R2, R3 ;  /* 0x000000021a037223 */ /* 0x000fca0000000003 */
[----:B0-----:R-:W-:Y:S02]  /*1a4f0*/  F2FP.SATFINITE.E4M3.F32.PACK_AB_MERGE_C R9, RZ, R3, RZ ;  /* 0x00000003ff09723e */ /* 0x001fe400048070ff */
[----:B------:R-:W-:-:S03]  /*1a500*/  PRMT R3, RZ, 0x7610, R3 ;  /* 0x00007610ff037816 */ /* 0x000fc60000000003 */
[----:B------:R0:W-:Y:S01]  /*1a510*/  @!P3 STG.E.U8 desc[UR36][R4.64], R9 ;  /* 0x000000090400b986 */ /* 0x0001e2000c101124 */
[----:B------:R-:W-:Y:S05]  /*1a520*/  @P2 BRA `(.L_x_304) ;  /* 0x0000000000042947 */ /* 0x000fea0003800000 */
[----:B------:R4:W5:Y:S02]  /*1a530*/  LDG.E.U8 R3, desc[UR36][R20.64+0x1] ;  /* 0x0000012414037981 */ /* 0x000964000c1e1100 */
.L_x_304:
[----:B------:R-:W-:Y:S05]  /*1a540*/  BSYNC B1 ;  /* 0x0000000000017941 */ /* 0x000fea0003800000 */
.L_x_303:
[----:B-----5:R-:W-:Y:S01]  /*1a550*/  LOP3.LUT R3, R3, 0xff, RZ, 0xc0, !PT ;  /* 0x000000ff03037812 */ /* 0x020fe200078ec0ff */
[----:B------:R-:W-:Y:S01]  /*1a560*/  BSSY B1, `(.L_x_305) ;  /* 0x000000b000017945 */ /* 0x000fe20003800000 */
[----:B------:R-:W-:Y:S02]  /*1a570*/  ISETP.LT.OR P3, PT, R0, 0x9, !P0 ;  /* 0x000000090000780c */ /* 0x000fe40004761670 */
[----:B------:R-:W-:-:S05]  /*1a580*/  F2FP.F16.E4M3.UNPACK_B R3, R3 ;  /* 0x00000003ff03723e */ /* 0x000fca00020006ff */
[----:B------:R-:W-:-:S05]  /*1a590*/  HADD2.F32 R3, -RZ, R3.H0_H0 ;  /* 0x20000003ff037230 */ /* 0x000fca0000004100 */
[----:B------:R-:W-:Y:S01]  /*1a5a0*/  FMUL R8, R3, R16 ;  /* 0x0000001003087220 */ /* 0x000fe20000400000 */
[----:B------:R-:W-:-:S03]  /*1a5b0*/  PRMT R3, RZ, 0x7610, R3 ;  /* 0x00007610ff037816 */ /* 0x000fc60000000003 */
[----:B------:R-:W-:-:S05]  /*1a5c0*/  FFMA R8, R27, R2, R8 ;  /* 0x000000021b087223 */ /* 0x000fca0000000008 */
[----:B0-----:R-:W-:-:S05]  /*1a5d0*/  F2FP.SATFINITE.E4M3.F32.PACK_AB_MERGE_C R9, RZ, R8, RZ ;  /* 0x00000008ff09723e */ /* 0x001fca00048070ff */
[----:B------:R0:W-:Y:S01]  /*1a5e0*/  @!P2 STG.E.U8 desc[UR36][R4.64+0x1], R9 ;  /* 0x000001090400a986 */ /* 0x0001e2000c101124 */
[----:B------:R-:W-:Y:S05]  /*1a5f0*/  @P3 BRA `(.L_x_306) ;  /* 0x0000000000043947 */ /* 0x000fea0003800000 */
[----:B------:R0:W5:Y:S02]  /*1a600*/  LDG.E.U8 R3, desc[UR36][R10.64+0x8] ;  /* 0x000008240a037981 */ /* 0x000164000c1e1100 */
.L_x_306:
[----:B------:R-:W-:Y:S05]  /*1a610*/  BSYNC B1 ;  /* 0x0000000000017941 */ /* 0x000fea0003800000 */
.L_x_305:
        /* <DEDUP_REMOVED lines=12> */
.L_x_308:
[----:B------:R-:W-:Y:S05]  /*1a6e0*/  BSYNC B1 ;  /* 0x0000000000017941 */ /* 0x000fea0003800000 */
.L_x_307:
        /* <DEDUP_REMOVED lines=12> */
.L_x_310:
[----:B------:R-:W-:Y:S05]  /*1a7b0*/  BSYNC B1 ;  /* 0x0000000000017941 */ /* 0x000fea0003800000 */
.L_x_309:
        /* <DEDUP_REMOVED lines=12> */
.L_x_312:
[----:B------:R-:W-:Y:S05]  /*1a880*/  BSYNC B1 ;  /* 0x0000000000017941 */ /* 0x000fea0003800000 */
.L_x_311:
        /* <DEDUP_REMOVED lines=12> */
.L_x_314:
[----:B------:R-:W-:Y:S05]  /*1a950*/  BSYNC B1 ;  /* 0x0000000000017941 */ /* 0x000fea0003800000 */
.L_x_313:
        /* <DEDUP_REMOVED lines=12> */
.L_x_316:
[----:B------:R-:W-:Y:S05]  /*1aa20*/  BSYNC B1 ;  /* 0x0000000000017941 */ /* 0x000fea0003800000 */
.L_x_315:
        /* <DEDUP_REMOVED lines=12> */
.L_x_318:
[----:B------:R-:W-:Y:S05]  /*1aaf0*/  BSYNC B1 ;  /* 0x0000000000017941 */ /* 0x000fea0003800000 */
.L_x_317:
        /* <DEDUP_REMOVED lines=12> */
.L_x_320:
[----:B------:R-:W-:Y:S05]  /*1abc0*/  BSYNC B1 ;  /* 0x0000000000017941 */ /* 0x000fea0003800000 */
.L_x_319:
        /* <DEDUP_REMOVED lines=12> */
.L_x_322:
[----:B------:R-:W-:Y:S05]  /*1ac90*/  BSYNC B1 ;  /* 0x0000000000017941 */ /* 0x000fea0003800000 */
.L_x_321:
        /* <DEDUP_REMOVED lines=12> */
.L_x_324:
[----:B------:R-:W-:Y:S05]  /*1ad60*/  BSYNC B1 ;  /* 0x0000000000017941 */ /* 0x000fea0003800000 */
.L_x_323:
        /* <DEDUP_REMOVED lines=12> */
.L_x_326:
[----:B------:R-:W-:Y:S05]  /*1ae30*/  BSYNC B1 ;  /* 0x0000000000017941 */ /* 0x000fea0003800000 */
.L_x_325:
        /* <DEDUP_REMOVED lines=12> */
.L_x_328:
[----:B------:R-:W-:Y:S05]  /*1af00*/  BSYNC B1 ;  /* 0x0000000000017941 */ /* 0x000fea0003800000 */
.L_x_327:
        /* <DEDUP_REMOVED lines=12> */
.L_x_330:
[----:B------:R-:W-:Y:S05]  /*1afd0*/  BSYNC B1 ;  /* 0x0000000000017941 */ /* 0x000fea0003800000 */
.L_x_329:
        /* <DEDUP_REMOVED lines=12> */
.L_x_332:
[----:B------:R-:W-:Y:S05]  /*1b0a0*/  BSYNC B1 ;  /* 0x0000000000017941 */ /* 0x000fea0003800000 */
.L_x_331:
        /* <DEDUP_REMOVED lines=12> */
.L_x_334:
[----:B------:R-:W-:Y:S05]  /*1b170*/  BSYNC B1 ;  /* 0x0000000000017941 */ /* 0x000fea0003800000 */
.L_x_333:
        /* <DEDUP_REMOVED lines=12> */
.L_x_336:
[----:B------:R-:W-:Y:S05]  /*1b240*/  BSYNC B1 ;  /* 0x0000000000017941 */ /* 0x000fea0003800000 */
.L_x_335:
        /* <DEDUP_REMOVED lines=12> */
.L_x_338:
[----:B------:R-:W-:Y:S05]  /*1b310*/  BSYNC B1 ;  /* 0x0000000000017941 */ /* 0x000fea0003800000 */
.L_x_337:
        /* <DEDUP_REMOVED lines=12> */
.L_x_340:
[----:B------:R-:W-:Y:S05]  /*1b3e0*/  BSYNC B1 ;  /* 0x0000000000017941 */ /* 0x000fea0003800000 */
.L_x_339:
        /* <DEDUP_REMOVED lines=12> */
.L_x_342:
[----:B------:R-:W-:Y:S05]  /*1b4b0*/  BSYNC B1 ;  /* 0x0000000000017941 */ /* 0x000fea0003800000 */
.L_x_341:
        /* <DEDUP_REMOVED lines=12> */
.L_x_344:
[----:B------:R-:W-:Y:S05]  /*1b580*/  BSYNC B1 ;  /* 0x0000000000017941 */ /* 0x000fea0003800000 */
.L_x_343:
        /* <DEDUP_REMOVED lines=12> */
.L_x_346:
[----:B------:R-:W-:Y:S05]  /*1b650*/  BSYNC B1 ;  /* 0x0000000000017941 */ /* 0x000fea0003800000 */
.L_x_345:
        /* <DEDUP_REMOVED lines=12> */
.L_x_348:
[----:B------:R-:W-:Y:S05]  /*1b720*/  BSYNC B1 ;  /* 0x0000000000017941 */ /* 0x000fea0003800000 */
.L_x_347:
        /* <DEDUP_REMOVED lines=12> */
.L_x_350:
[----:B------:R-:W-:Y:S05]  /*1b7f0*/  BSYNC B1 ;  /* 0x0000000000017941 */ /* 0x000fea0003800000 */
.L_x_349:
        /* <DEDUP_REMOVED lines=12> */
.L_x_352:
[----:B------:R-:W-:Y:S05]  /*1b8c0*/  BSYNC B1 ;  /* 0x0000000000017941 */ /* 0x000fea0003800000 */
.L_x_351:
        /* <DEDUP_REMOVED lines=12> */
.L_x_354:
[----:B------:R-:W-:Y:S05]  /*1b990*/  BSYNC B1 ;  /* 0x0000000000017941 */ /* 0x000fea0003800000 */
.L_x_353:
        /* <DEDUP_REMOVED lines=12> */
.L_x_356:
[----:B------:R-:W-:Y:S05]  /*1ba60*/  BSYNC B1 ;  /* 0x0000000000017941 */ /* 0x000fea0003800000 */
.L_x_355:
        /* <DEDUP_REMOVED lines=12> */
.L_x_358:
[----:B------:R-:W-:Y:S05]  /*1bb30*/  BSYNC B1 ;  /* 0x0000000000017941 */ /* 0x000fea0003800000 */
.L_x_357:
        /* <DEDUP_REMOVED lines=12> */
.L_x_360:
[----:B------:R-:W-:Y:S05]  /*1bc00*/  BSYNC B1 ;  /* 0x0000000000017941 */ /* 0x000fea0003800000 */
.L_x_359:
        /* <DEDUP_REMOVED lines=12> */
.L_x_362:
[----:B------:R-:W-:Y:S05]  /*1bcd0*/  BSYNC B1 ;  /* 0x0000000000017941 */ /* 0x000fea0003800000 */
.L_x_361:
        /* <DEDUP_REMOVED lines=12> */
.L_x_364:
[----:B------:R-:W-:Y:S05]  /*1bda0*/  BSYNC B1 ;  /* 0x0000000000017941 */ /* 0x000fea0003800000 */
.L_x_363:
        /* <DEDUP_REMOVED lines=12> */
.L_x_366:
[----:B------:R-:W-:Y:S05]  /*1be70*/  BSYNC B1 ;  /* 0x0000000000017941 */ /* 0x000fea0003800000 */
.L_x_365:
        /* <DEDUP_REMOVED lines=12> */
.L_x_368:
[----:B------:R-:W-:Y:S05]  /*1bf40*/  BSYNC B1 ;  /* 0x0000000000017941 */ /* 0x000fea0003800000 */
.L_x_367:
        /* <DEDUP_REMOVED lines=12> */
.L_x_370:
[----:B------:R-:W-:Y:S05]  /*1c010*/  BSYNC B1 ;  /* 0x0000000000017941 */ /* 0x000fea0003800000 */
.L_x_369:
        /* <DEDUP_REMOVED lines=12> */
.L_x_372:
[----:B------:R-:W-:Y:S05]  /*1c0e0*/  BSYNC B1 ;  /* 0x0000000000017941 */ /* 0x000fea0003800000 */
.L_x_371:
        /* <DEDUP_REMOVED lines=12> */
.L_x_374:
[----:B------:R-:W-:Y:S05]  /*1c1b0*/  BSYNC B1 ;  /* 0x0000000000017941 */ /* 0x000fea0003800000 */
.L_x_373:
        /* <DEDUP_REMOVED lines=12> */
.L_x_376:
[----:B------:R-:W-:Y:S05]  /*1c280*/  BSYNC B1 ;  /* 0x0000000000017941 */ /* 0x000fea0003800000 */
.L_x_375:
        /* <DEDUP_REMOVED lines=12> */
.L_x_378:
[----:B------:R-:W-:Y:S05]  /*1c350*/  BSYNC B1 ;  /* 0x0000000000017941 */ /* 0x000fea0003800000 */
.L_x_377:
        /* <DEDUP_REMOVED lines=12> */
.L_x_380:
[----:B------:R-:W-:Y:S05]  /*1c420*/  BSYNC B1 ;  /* 0x0000000000017941 */ /* 0x000fea0003800000 */
.L_x_379:
        /* <DEDUP_REMOVED lines=12> */
.L_x_382:
[----:B------:R-:W-:Y:S05]  /*1c4f0*/  BSYNC B1 ;  /* 0x0000000000017941 */ /* 0x000fea0003800000 */
.L_x_381:
        /* <DEDUP_REMOVED lines=12> */
.L_x_384:
[----:B------:R-:W-:Y:S05]  /*1c5c0*/  BSYNC B1 ;  /* 0x0000000000017941 */ /* 0x000fea0003800000 */
.L_x_383:
        /* <DEDUP_REMOVED lines=12> */
.L_x_386:
[----:B------:R-:W-:Y:S05]  /*1c690*/  BSYNC B1 ;  /* 0x0000000000017941 */ /* 0x000fea0003800000 */
.L_x_385:
        /* <DEDUP_REMOVED lines=12> */
.L_x_388:
[----:B------:R-:W-:Y:S05]  /*1c760*/  BSYNC B1 ;  /* 0x0000000000017941 */ /* 0x000fea0003800000 */
.L_x_387:
        /* <DEDUP_REMOVED lines=12> */
.L_x_390:
[----:B------:R-:W-:Y:S05]  /*1c830*/  BSYNC B1 ;  /* 0x0000000000017941 */ /* 0x000fea0003800000 */
.L_x_389:
        /* <DEDUP_REMOVED lines=12> */
.L_x_392:
[----:B------:R-:W-:Y:S05]  /*1c900*/  BSYNC B1 ;  /* 0x0000000000017941 */ /* 0x000fea0003800000 */
.L_x_391:
        /* <DEDUP_REMOVED lines=12> */
.L_x_394:
[----:B------:R-:W-:Y:S05]  /*1c9d0*/  BSYNC B1 ;  /* 0x0000000000017941 */ /* 0x000fea0003800000 */
.L_x_393:
        /* <DEDUP_REMOVED lines=12> */
.L_x_396:
[----:B------:R-:W-:Y:S05]  /*1caa0*/  BSYNC B1 ;  /* 0x0000000000017941 */ /* 0x000fea0003800000 */
.L_x_395:
        /* <DEDUP_REMOVED lines=12> */
.L_x_398:
[----:B------:R-:W-:Y:S05]  /*1cb70*/  BSYNC B1 ;  /* 0x0000000000017941 */ /* 0x000fea0003800000 */
.L_x_397:
        /* <DEDUP_REMOVED lines=12> */
.L_x_400:
[----:B------:R-:W-:Y:S05]  /*1cc40*/  BSYNC B1 ;  /* 0x0000000000017941 */ /* 0x000fea0003800000 */
.L_x_399:
        /* <DEDUP_REMOVED lines=12> */
.L_x_402:
[----:B------:R-:W-:Y:S05]  /*1cd10*/  BSYNC B1 ;  /* 0x0000000000017941 */ /* 0x000fea0003800000 */
.L_x_401:
        /* <DEDUP_REMOVED lines=12> */
.L_x_404:
[----:B------:R-:W-:Y:S05]  /*1cde0*/  BSYNC B1 ;  /* 0x0000000000017941 */ /* 0x000fea0003800000 */
.L_x_403:
        /* <DEDUP_REMOVED lines=12> */
.L_x_406:
[----:B------:R-:W-:Y:S05]  /*1ceb0*/  BSYNC B1 ;  /* 0x0000000000017941 */ /* 0x000fea0003800000 */
.L_x_405:
        /* <DEDUP_REMOVED lines=12> */
.L_x_408:
[----:B------:R-:W-:Y:S05]  /*1cf80*/  BSYNC B1 ;  /* 0x0000000000017941 */ /* 0x000fea0003800000 */
.L_x_407:
        /* <DEDUP_REMOVED lines=12> */
.L_x_410:
[----:B------:R-:W-:Y:S05]  /*1d050*/  BSYNC B1 ;  /* 0x0000000000017941 */ /* 0x000fea0003800000 */
.L_x_409:
        /* <DEDUP_REMOVED lines=12> */
.L_x_412:
[----:B------:R-:W-:Y:S05]  /*1d120*/  BSYNC B1 ;  /* 0x0000000000017941 */ /* 0x000fea0003800000 */
.L_x_411:
        /* <DEDUP_REMOVED lines=12> */
.L_x_414:
[----:B------:R-:W-:Y:S05]  /*1d1f0*/  BSYNC B1 ;  /* 0x0000000000017941 */ /* 0x000fea0003800000 */
.L_x_413:
        /* <DEDUP_REMOVED lines=12> */
.L_x_416:
[----:B------:R-:W-:Y:S05]  /*1d2c0*/  BSYNC B1 ;  /* 0x0000000000017941 */ /* 0x000fea0003800000 */
.L_x_415:
        /* <DEDUP_REMOVED lines=12> */
.L_x_418:
[----:B------:R-:W-:Y:S05]  /*1d390*/  BSYNC B1 ;  /* 0x0000000000017941 */ /* 0x000fea0003800000 */
.L_x_417:
        /* <DEDUP_REMOVED lines=12> */
.L_x_420:
[----:B------:R-:W-:Y:S05]  /*1d460*/  BSYNC B1 ;  /* 0x0000000000017941 */ /* 0x000fea0003800000 */
.L_x_419:
        /* <DEDUP_REMOVED lines=12> */
.L_x_422:
[----:B------:R-:W-:Y:S05]  /*1d530*/  BSYNC B1 ;  /* 0x0000000000017941 */ /* 0x000fea0003800000 */
.L_x_421:
        /* <DEDUP_REMOVED lines=12> */
.L_x_424:
[----:B------:R-:W-:Y:S05]  /*1d600*/  BSYNC B1 ;  /* 0x0000000000017941 */ /* 0x000fea0003800000 */
.L_x_423:
        /* <DEDUP_REMOVED lines=12> */
.L_x_426:
[----:B------:R-:W-:Y:S05]  /*1d6d0*/  BSYNC B1 ;  /* 0x0000000000017941 */ /* 0x000fea0003800000 */
.L_x_425:
        /* <DEDUP_REMOVED lines=12> */
.L_x_428:
[----:B------:R-:W-:Y:S05]  /*1d7a0*/  BSYNC B1 ;  /* 0x0000000000017941 */ /* 0x000fea0003800000 */
.L_x_427:
        /* <DEDUP_REMOVED lines=12> */
.L_x_430:
[----:B------:R-:W-:Y:S05]  /*1d870*/  BSYNC B1 ;  /* 0x0000000000017941 */ /* 0x000fea0003800000 */
.L_x_429:
        /* <DEDUP_REMOVED lines=12> */
.L_x_432:
[----:B------:R-:W-:Y:S05]  /*1d940*/  BSYNC B1 ;  /* 0x0000000000017941 */ /* 0x000fea0003800000 */
.L_x_431:
        /* <DEDUP_REMOVED lines=12> */
.L_x_434:
[----:B------:R-:W-:Y:S05]  /*1da10*/  BSYNC B1 ;  /* 0x0000000000017941 */ /* 0x000fea0003800000 */
.L_x_433:
        /* <DEDUP_REMOVED lines=12> */
.L_x_436:
[----:B------:R-:W-:Y:S05]  /*1dae0*/  BSYNC B1 ;  /* 0x0000000000017941 */ /* 0x000fea0003800000 */
.L_x_435:
        /* <DEDUP_REMOVED lines=12> */
.L_x_438:
[----:B------:R-:W-:Y:S05]  /*1dbb0*/  BSYNC B1 ;  /* 0x0000000000017941 */ /* 0x000fea0003800000 */
.L_x_437:
        /* <DEDUP_REMOVED lines=12> */
.L_x_440:
[----:B------:R-:W-:Y:S05]  /*1dc80*/  BSYNC B1 ;  /* 0x0000000000017941 */ /* 0x000fea0003800000 */
.L_x_439:
        /* <DEDUP_REMOVED lines=12> */
.L_x_442:
[----:B------:R-:W-:Y:S05]  /*1dd50*/  BSYNC B1 ;  /* 0x0000000000017941 */ /* 0x000fea0003800000 */
.L_x_441:
        /* <DEDUP_REMOVED lines=12> */
.L_x_444:
[----:B------:R-:W-:Y:S05]  /*1de20*/  BSYNC B1 ;  /* 0x0000000000017941 */ /* 0x000fea0003800000 */
.L_x_443:
        /* <DEDUP_REMOVED lines=12> */
.L_x_446:
[----:B------:R-:W-:Y:S05]  /*1def0*/  BSYNC B1 ;  /* 0x0000000000017941 */ /* 0x000fea0003800000 */
.L_x_445:
        /* <DEDUP_REMOVED lines=12> */
.L_x_448:
[----:B------:R-:W-:Y:S05]  /*1dfc0*/  BSYNC B1 ;  /* 0x0000000000017941 */ /* 0x000fea0003800000 */
.L_x_447:
        /* <DEDUP_REMOVED lines=12> */
.L_x_450:
[----:B------:R-:W-:Y:S05]  /*1e090*/  BSYNC B1 ;  /* 0x0000000000017941 */ /* 0x000fea0003800000 */
.L_x_449:
        /* <DEDUP_REMOVED lines=12> */
.L_x_452:
[----:B------:R-:W-:Y:S05]  /*1e160*/  BSYNC B1 ;  /* 0x0000000000017941 */ /* 0x000fea0003800000 */
.L_x_451:
        /* <DEDUP_REMOVED lines=12> */
.L_x_454:
[----:B------:R-:W-:Y:S05]  /*1e230*/  BSYNC B1 ;  /* 0x0000000000017941 */ /* 0x000fea0003800000 */
.L_x_453:
        /* <DEDUP_REMOVED lines=12> */
.L_x_456:
[----:B------:R-:W-:Y:S05]  /*1e300*/  BSYNC B1 ;  /* 0x0000000000017941 */ /* 0x000fea0003800000 */
.L_x_455:
        /* <DEDUP_REMOVED lines=12> */
.L_x_458:
[----:B------:R-:W-:Y:S05]  /*1e3d0*/  BSYNC B1 ;  /* 0x0000000000017941 */ /* 0x000fea0003800000 */
.L_x_457:
        /* <DEDUP_REMOVED lines=12> */
.L_x_460:
[----:B------:R-:W-:Y:S05]  /*1e4a0*/  BSYNC B1 ;  /* 0x0000000000017941 */ /* 0x000fea0003800000 */
.L_x_459:
        /* <DEDUP_REMOVED lines=12> */
.L_x_462:
[----:B------:R-:W-:Y:S05]  /*1e570*/  BSYNC B1 ;  /* 0x0000000000017941 */ /* 0x000fea0003800000 */
.L_x_461:
        /* <DEDUP_REMOVED lines=12> */
.L_x_464:
[----:B------:R-:W-:Y:S05]  /*1e640*/  BSYNC B1 ;  /* 0x0000000000017941 */ /* 0x000fea0003800000 */
.L_x_463:
        /* <DEDUP_REMOVED lines=12> */
.L_x_466:
[----:B------:R-:W-:Y:S05]  /*1e710*/  BSYNC B1 ;  /* 0x0000000000017941 */ /* 0x000fea0003800000 */
.L_x_465:
        /* <DEDUP_REMOVED lines=12> */
.L_x_468:
[----:B------:R-:W-:Y:S05]  /*1e7e0*/  BSYNC B1 ;  /* 0x0000000000017941 */ /* 0x000fea0003800000 */
.L_x_467:
        /* <DEDUP_REMOVED lines=12> */
.L_x_470:
[----:B------:R-:W-:Y:S05]  /*1e8b0*/  BSYNC B1 ;  /* 0x0000000000017941 */ /* 0x000fea0003800000 */
.L_x_469:
        /* <DEDUP_REMOVED lines=12> */
.L_x_472:
[----:B------:R-:W-:Y:S05]  /*1e980*/  BSYNC B1 ;  /* 0x0000000000017941 */ /* 0x000fea0003800000 */
.L_x_471:
        /* <DEDUP_REMOVED lines=12> */
.L_x_474:
[----:B------:R-:W-:Y:S05]  /*1ea50*/  BSYNC B1 ;  /* 0x0000000000017941 */ /* 0x000fea0003800000 */
.L_x_473:
        /* <DEDUP_REMOVED lines=12> */
.L_x_476:
[----:B------:R-:W-:Y:S05]  /*1eb20*/  BSYNC B1 ;  /* 0x0000000000017941 */ /* 0x000fea0003800000 */
.L_x_475:
        /* <DEDUP_REMOVED lines=12> */
.L_x_478:
[----:B------:R-:W-:Y:S05]  /*1ebf0*/  BSYNC B1 ;  /* 0x0000000000017941 */ /* 0x000fea0003800000 */
.L_x_477:
        /* <DEDUP_REMOVED lines=12> */
.L_x_480:
[----:B------:R-:W-:Y:S05]  /*1ecc0*/  BSYNC B1 ;  /* 0x0000000000017941 */ /* 0x000fea0003800000 */
.L_x_479:
        /* <DEDUP_REMOVED lines=12> */
.L_x_482:
[----:B------:R-:W-:Y:S05]  /*1ed90*/  BSYNC B1 ;  /* 0x0000000000017941 */ /* 0x000fea0003800000 */
.L_x_481:
        /* <DEDUP_REMOVED lines=12> */
.L_x_484:
[----:B------:R-:W-:Y:S05]  /*1ee60*/  BSYNC B1 ;  /* 0x0000000000017941 */ /* 0x000fea0003800000 */
.L_x_483:
        /* <DEDUP_REMOVED lines=12> */
.L_x_486:
[----:B------:R-:W-:Y:S05]  /*1ef30*/  BSYNC B1 ;  /* 0x0000000000017941 */ /* 0x000fea0003800000 */
.L_x_485:
        /* <DEDUP_REMOVED lines=12> */
.L_x_488:
[----:B------:R-:W-:Y:S05]  /*1f000*/  BSYNC B1 ;  /* 0x0000000000017941 */ /* 0x000fea0003800000 */
.L_x_487:
        /* <DEDUP_REMOVED lines=12> */
.L_x_490:
[----:B------:R-:W-:Y:S05]  /*1f0d0*/  BSYNC B1 ;  /* 0x0000000000017941 */ /* 0x000fea0003800000 */
.L_x_489:
        /* <DEDUP_REMOVED lines=12> */
.L_x_492:
[----:B------:R-:W-:Y:S05]  /*1f1a0*/  BSYNC B1 ;  /* 0x0000000000017941 */ /* 0x000fea0003800000 */
.L_x_491:
        /* <DEDUP_REMOVED lines=12> */
.L_x_494:
[----:B------:R-:W-:Y:S05]  /*1f270*/  BSYNC B1 ;  /* 0x0000000000017941 */ /* 0x000fea0003800000 */
.L_x_493:
        /* <DEDUP_REMOVED lines=12> */
.L_x_496:
[----:B------:R-:W-:Y:S05]  /*1f340*/  BSYNC B1 ;  /* 0x0000000000017941 */ /* 0x000fea0003800000 */
.L_x_495:
        /* <DEDUP_REMOVED lines=12> */
.L_x_498:
[----:B------:R-:W-:Y:S05]  /*1f410*/  BSYNC B1 ;  /* 0x0000000000017941 */ /* 0x000fea0003800000 */
.L_x_497:
        /* <DEDUP_REMOVED lines=12> */
.L_x_500:
[----:B------:R-:W-:Y:S05]  /*1f4e0*/  BSYNC B1 ;  /* 0x0000000000017941 */ /* 0x000fea0003800000 */
.L_x_499:
        /* <DEDUP_REMOVED lines=12> */
.L_x_502:
[----:B------:R-:W-:Y:S05]  /*1f5b0*/  BSYNC B1 ;  /* 0x0000000000017941 */ /* 0x000fea0003800000 */
.L_x_501:
        /* <DEDUP_REMOVED lines=12> */
.L_x_504:
[----:B------:R-:W-:Y:S05]  /*1f680*/  BSYNC B1 ;  /* 0x0000000000017941 */ /* 0x000fea0003800000 */
.L_x_503:
        /* <DEDUP_REMOVED lines=12> */
.L_x_506:
[----:B------:R-:W-:Y:S05]  /*1f750*/  BSYNC B1 ;  /* 0x0000000000017941 */ /* 0x000fea0003800000 */
.L_x_505:
        /* <DEDUP_REMOVED lines=12> */
.L_x_508:
[----:B------:R-:W-:Y:S05]  /*1f820*/  BSYNC B1 ;  /* 0x0000000000017941 */ /* 0x000fea0003800000 */
.L_x_507:
        /* <DEDUP_REMOVED lines=12> */
.L_x_510:
[----:B------:R-:W-:Y:S05]  /*1f8f0*/  BSYNC B1 ;  /* 0x0000000000017941 */ /* 0x000fea0003800000 */
.L_x_509:
        /* <DEDUP_REMOVED lines=12> */
.L_x_512:
[----:B------:R-:W-:Y:S05]  /*1f9c0*/  BSYNC B1 ;  /* 0x0000000000017941 */ /* 0x000fea0003800000 */
.L_x_511:
        /* <DEDUP_REMOVED lines=12> */
.L_x_514:
[----:B------:R-:W-:Y:S05]  /*1fa90*/  BSYNC B1 ;  /* 0x0000000000017941 */ /* 0x000fea0003800000 */
.L_x_513:
        /* <DEDUP_REMOVED lines=12> */
.L_x_516:
[----:B------:R-:W-:Y:S05]  /*1fb60*/  BSYNC B1 ;  /* 0x0000000000017941 */ /* 0x000fea0003800000 */
.L_x_515:
        /* <DEDUP_REMOVED lines=12> */
.L_x_518:
[----:B------:R-:W-:Y:S05]  /*1fc30*/  BSYNC B1 ;  /* 0x0000000000017941 */ /* 0x000fea0003800000 */
.L_x_517:
        /* <DEDUP_REMOVED lines=12> */
.L_x_520:
[----:B------:R-:W-:Y:S05]  /*1fd00*/  BSYNC B1 ;  /* 0x0000000000017941 */ /* 0x000fea0003800000 */
.L_x_519:
        /* <DEDUP_REMOVED lines=12> */
.L_x_522:
[----:B------:R-:W-:Y:S05]  /*1fdd0*/  BSYNC B1 ;  /* 0x0000000000017941 */ /* 0x000fea0003800000 */
.L_x_521:
        /* <DEDUP_REMOVED lines=12> */
.L_x_524:
[----:B------:R-:W-:Y:S05]  /*1fea0*/  BSYNC B1 ;  /* 0x0000000000017941 */ /* 0x000fea0003800000 */
.L_x_523:
        /* <DEDUP_REMOVED lines=12> */
.L_x_526:
[----:B------:R-:W-:Y:S05]  /*1ff70*/  BSYNC B1 ;  /* 0x0000000000017941 */ /* 0x000fea0003800000 */
.L_x_525:
        /* <DEDUP_REMOVED lines=12> */
.L_x_528:
[----:B------:R-:W-:Y:S05]  /*20040*/  BSYNC B1 ;  /* 0x0000000000017941 */ /* 0x000fea0003800000 */
.L_x_527:
        /* <DEDUP_REMOVED lines=12> */
.L_x_530:
[----:B------:R-:W-:Y:S05]  /*20110*/  BSYNC B1 ;  /* 0x0000000000017941 */ /* 0x000fea0003800000 */
.L_x_529:
        /* <DEDUP_REMOVED lines=12> */
.L_x_532:
[----:B------:R-:W-:Y:S05]  /*201e0*/  BSYNC B1 ;  /* 0x0000000000017941 */ /* 0x000fea0003800000 */
.L_x_531:
        /* <DEDUP_REMOVED lines=12> */
.L_x_534:
[----:B------:R-:W-:Y:S05]  /*202b0*/  BSYNC B1 ;  /* 0x0000000000017941 */ /* 0x000fea0003800000 */
.L_x_533:
        /* <DEDUP_REMOVED lines=12> */
.L_x_536:
[----:B------:R-:W-:Y:S05]  /*20380*/  BSYNC B1 ;  /* 0x0000000000017941 */ /* 0x000fea0003800000 */
.L_x_535:
        /* <DEDUP_REMOVED lines=12> */
.L_x_538:
[----:B------:R-:W-:Y:S05]  /*20450*/  BSYNC B1 ;  /* 0x0000000000017941 */ /* 0x000fea0003800000 */
.L_x_537:
        /* <DEDUP_REMOVED lines=12> */
.L_x_540:
[----:B------:R-:W-:Y:S05]  /*20520*/  BSYNC B1 ;  /* 0x0000000000017941 */ /* 0x000fea0003800000 */
.L_x_539:
        /* <DEDUP_REMOVED lines=12> */
.L_x_542:
[----:B------:R-:W-:Y:S05]  /*205f0*/  BSYNC B1 ;  /* 0x0000000000017941 */ /* 0x000fea0003800000 */
.L_x_541:
        /* <DEDUP_REMOVED lines=12> */
.L_x_544:
[----:B------:R-:W-:Y:S05]  /*206c0*/  BSYNC B1 ;  /* 0x0000000000017941 */ /* 0x000fea0003800000 */
.L_x_543:
        /* <DEDUP_REMOVED lines=12> */
.L_x_546:
[----:B------:R-:W-:Y:S05]  /*20790*/  BSYNC B1 ;  /* 0x0000000000017941 */ /* 0x000fea0003800000 */
.L_x_545:
        /* <DEDUP_REMOVED lines=12> */
.L_x_548:
[----:B------:R-:W-:Y:S05]  /*20860*/  BSYNC B1 ;  /* 0x0000000000017941 */ /* 0x000fea0003800000 */
.L_x_547:
        /* <DEDUP_REMOVED lines=12> */
.L_x_550:
[----:B------:R-:W-:Y:S05]  /*20930*/  BSYNC B1 ;  /* 0x0000000000017941 */ /* 0x000fea0003800000 */
.L_x_549:
[----:B-----5:R-:W-:Y:S01]  /*20940*/  LOP3.LUT R3, R3, 0xff, RZ, 0xc0, !PT ;  /* 0x000000ff03037812 */ /* 0x020fe200078ec0ff */
[----:B------:R-:W-:Y:S01]  /*20950*/  BSSY B1, `(.L_x_551) ;  /* 0x000000b000017945 */ /* 0x000fe20003800000 */
[----:B------:R-:W-:Y:S02]  /*20960*/  ISETP.LT.OR P1, PT, R0, 0xfa, !P1 ;  /* 0x000000fa0000780c */ /* 0x000fe40004f21670 */
[----:B------:R-:W-:Y:S02]  /*20970*/  F2FP.F16.E4M3.UNPACK_B R3, R3 ;  /* 0x00000003ff03723e */ /* 0x000fe400020006ff */
[----:B------:R-:W-:-:S03]  /*20980*/  PRMT R0, RZ, 0x7610, R0 ;  /* 0x00007610ff007816 */ /* 0x000fc60000000000 */
[----:B------:R-:W-:-:S05]  /*20990*/  HADD2.F32 R3, -RZ, R3.H0_H0 ;  /* 0x20000003ff037230 */ /* 0x000fca0000004100 */
[----:B------:R-:W-:-:S04]  /*209a0*/  FMUL R3, R3, R16 ;  /* 0x0000001003037220 */ /* 0x000fc80000400000 */
[----:B------:R-:W-:-:S05]  /*209b0*/  FFMA R3, R150, R2, R3 ;  /* 0x0000000296037223 */ /* 0x000fca0000000003 */
[----:B------:R-:W-:-:S05]  /*209c0*/  F2FP.SATFINITE.E4M3.F32.PACK_AB_MERGE_C R3, RZ, R3, RZ ;  /* 0x00000003ff03723e */ /* 0x000fca00048070ff */
[----:B------:R0:W-:Y:S01]  /*209d0*/  @!P2 STG.E.U8 desc[UR36][R4.64+0xf8], R3 ;  /* 0x0000f8030400a986 */ /* 0x0001e2000c101124 */
[----:B------:R-:W-:Y:S05]  /*209e0*/  @P1 BRA `(.L_x_552) ;  /* 0x0000000000041947 */ /* 0x000fea0003800000 */
[----:B------:R0:W5:Y:S02]  /*209f0*/  LDG.E.U8 R0, desc[UR36][R20.64+0xf9] ;  /* 0x0000f92414007981 */ /* 0x000164000c1e1100 */
.L_x_552:
[----:B------:R-:W-:Y:S05]  /*20a00*/  BSYNC B1 ;  /* 0x0000000000017941 */ /* 0x000fea0003800000 */
.L_x_551:
[----:B------:R-:W-:Y:S05]  /*20a10*/  @P1 BRA `(.L_x_553) ;  /* 0x0000004800301947 */ /* 0x000fea0003800000 */
[----:B-----5:R-:W-:-:S04]  /*20a20*/  LOP3.LUT R0, R0, 0xff, RZ, 0xc0, !PT ;  /* 0x000000ff00007812 */ /* 0x020fc800078ec0ff */
[----:B------:R-:W-:-:S05]  /*20a30*/  F2FP.F16.E4M3.UNPACK_B R0, R0 ;  /* 0x00000000ff00723e */ /* 0x000fca00020006ff */
[----:B0-----:R-:W-:-:S05]  /*20a40*/  HADD2.F32 R3, -RZ, R0.H0_H0 ;  /* 0x20000000ff037230 */ /* 0x001fca0000004100 */
[----:B------:R-:W-:-:S04]  /*20a50*/  FMUL R0, R3, R16 ;  /* 0x0000001003007220 */ /* 0x000fc80000400000 */
[----:B------:R-:W-:-:S05]  /*20a60*/  FFMA R0, R151, R2, R0 ;  /* 0x0000000297007223 */ /* 0x000fca0000000000 */
[----:B------:R-:W-:-:S05]  /*20a70*/  F2FP.SATFINITE.E4M3.F32.PACK_AB_MERGE_C R3, RZ, R0, RZ ;  /* 0x00000000ff03723e */ /* 0x000fca00048070ff */
[----:B------:R0:W-:Y:S01]  /*20a80*/  STG.E.U8 desc[UR36][R4.64+0xf9], R3 ;  /* 0x0000f90304007986 */ /* 0x0001e2000c101124 */
[----:B------:R-:W-:Y:S05]  /*20a90*/  BRA `(.L_x_553) ;  /* 0x0000004800107947 */ /* 0x000fea0003800000 */
.L_x_40:
[----:B------:R-:W2:Y:S04]  /*20aa0*/  LDL.LU R12, [R1] ;  /* 0x00000000010c7983 */ /* 0x000ea80000300800 */
[----:B------:R-:W3:Y:S04]  /*20ab0*/  LDL.LU R14, [R1+0x10] ;  /* 0x00001000010e7983 */ /* 0x000ee80000300800 */
[----:B------:R-:W4:Y:S04]  /*20ac0*/  LDL.LU R13, [R1+0x14] ;  /* 0x00001400010d7983 */ /* 0x000f280000300800 */
[----:B------:R-:W5:Y:S04]  /*20ad0*/  LDL.LU R15, [R1+0x58] ;  /* 0x00005800010f7983 */ /* 0x000f680000300800 */
        /* <DEDUP_REMOVED lines=69> */
[----:B------:R-:W5:Y:S01]  /*20f30*/  LDL.LU R172, [R1+0x1a8] ;  /* 0x0001a80001ac7983 */ /* 0x000f620000300800 */
[----:B------:R-:W-:-:S03]  /*20f40*/  ISETP.GE.AND P3, PT, R3, 0x1, PT ;  /* 0x000000010300780c */ /* 0x000fc60003f66270 */
[----:B------:R-:W5:Y:S04]  /*20f50*/  LDL.LU R171, [R1+0x1ac] ;  /* 0x0001ac0001ab7983 */ /* 0x000f680000300800 */
[----:B------:R-:W5:Y:S04]  /*20f60*/  LDL.LU R170, [R1+0x1b0] ;  /* 0x0001b00001aa7983 */ /* 0x000f680000300800 */
[----:B------:R-:W5:Y:S04]  /*20f70*/  LDL.LU R169, [R1+0x1b4] ;  /* 0x0001b40001a97983 */ /* 0x000f680000300800 */
[----:B------:R-:W5:Y:S01]  /*20f80*/  LDL.LU R168, [R1+0x1b8] ;  /* 0x0001b80001a87983 */ /* 0x000f620000300800 */
[----:B------:R-:W-:-:S03]  /*20f90*/  ISETP.LT.OR P0, PT, R0, 0x1, !P3 ;  /* 0x000000010000780c */ /* 0x000fc60005f01670 */
[----:B------:R-:W5:Y:S04]  /*20fa0*/  LDL.LU R167, [R1+0x1bc] ;  /* 0x0001bc0001a77983 */ /* 0x000f680000300800 */
[----:B------:R-:W5:Y:S04]  /*20fb0*/  LDL.LU R166, [R1+0x1c0] ;  /* 0x0001c00001a67983 */ /* 0x000f680000300800 */
[----:B------:R-:W5:Y:S01]  /*20fc0*/  LDL.LU R165, [R1+0x1c4] ;  /* 0x0001c40001a57983 */ /* 0x000f620000300800 */
[----:B--2---:R-:W-:-:S03]  /*20fd0*/  FMUL R12, R12, R2 ;  /* 0x000000020c0c7220 */ /* 0x004fc60000400000 */
[----:B------:R-:W2:Y:S04]  /*20fe0*/  LDL.LU R164, [R1+0x1c8] ;  /* 0x0001c80001a47983 */ /* 0x000ea80000300800 */
[----:B------:R-:W2:Y:S04]  /*20ff0*/  LDL.LU R163, [R1+0x1cc] ;  /* 0x0001cc0001a37983 */ /* 0x000ea80000300800 */
[----:B------:R-:W2:Y:S04]  /*21000*/  LDL.LU R162, [R1+0x1d0] ;  /* 0x0001d00001a27983 */ /* 0x000ea80000300800 */
[----:B------:R-:W2:Y:S04]  /*21010*/  LDL.LU R161, [R1+0x1d4] ;  /* 0x0001d40001a17983 */ /* 0x000ea80000300800 */
[----:B------:R-:W2:Y:S01]  /*21020*/  LDL.LU R160, [R1+0x1d8] ;  /* 0x0001d80001a07983 */ /* 0x000ea20000300800 */
[----:B------:R-:W-:-:S03]  /*21030*/  F2FP.SATFINITE.E4M3.F32.PACK_AB_MERGE_C R12, RZ, R12, RZ ;  /* 0x0000000cff0c723e */ /* 0x000fc600048070ff */
        /* <DEDUP_REMOVED lines=9> */
[----:B------:R0:W-:Y:S04]  /*210d0*/  @!P0 STG.E.U8 desc[UR36][R10.64], R12 ;  /* 0x0000000c0a008986 */ /* 0x0001e8000c101124 */
[----:B0-----:R-:W3:Y:S01]  /*210e0*/  LDL.LU R12, [R1+0x4] ;  /* 0x00000400010c7983 */ /* 0x001ee20000300800 */
[----:B------:R-:W-:Y:S01]  /*210f0*/  ISETP.LT.OR P0, PT, R0, 0x2, !P3 ;  /* 0x000000020000780c */ /* 0x000fe20005f01670 */
[----:B---3--:R-:W-:-:S05]  /*21100*/  FMUL R12, R12, R2 ;  /* 0x000000020c0c7220 */ /* 0x008fca0000400000 */
[----:B------:R-:W-:-:S07]  /*21110*/  F2FP.SATFINITE.E4M3.F32.PACK_AB_MERGE_C R12, RZ, R12, RZ ;  /* 0x0000000cff0c723e */ /* 0x000fce00048070ff */
[----:B------:R0:W-:Y:S04]  /*21120*/  @!P0 STG.E.U8 desc[UR36][R10.64+0x1], R12 ;  /* 0x0000010c0a008986 */ /* 0x0001e8000c101124 */
[----:B0-----:R-:W3:Y:S01]  /*21130*/  LDL.LU R12, [R1+0x8] ;  /* 0x00000800010c7983 */ /* 0x001ee20000300800 */
[----:B------:R-:W-:-:S04]  /*21140*/  ISETP.GE.AND P2, PT, R3, 0x9, PT ;  /* 0x000000090300780c */ /* 0x000fc80003f46270 */
[----:B------:R-:W-:Y:S01]  /*21150*/  ISETP.LT.OR P0, PT, R0, 0x1, !P2 ;  /* 0x000000010000780c */ /* 0x000fe20005701670 */
[----:B---3--:R-:W-:-:S05]  /*21160*/  FMUL R12, R12, R2 ;  /* 0x000000020c0c7220 */ /* 0x008fca0000400000 */
[----:B------:R-:W-:-:S07]  /*21170*/  F2FP.SATFINITE.E4M3.F32.PACK_AB_MERGE_C R12, RZ, R12, RZ ;  /* 0x0000000cff0c723e */ /* 0x000fce00048070ff */
[----:B------:R0:W-:Y:S04]  /*21180*/  @!P0 STG.E.U8 desc[UR36][R8.64], R12 ;  /* 0x0000000c08008986 */ /* 0x0001e8000c101124 */
[----:B0-----:R-:W3:Y:S01]  /*21190*/  LDL.LU R12, [R1+0xc] ;  /* 0x00000c00010c7983 */ /* 0x001ee20000300800 */
[C---:B------:R-:W-:Y:S02]  /*211a0*/  ISETP.LT.OR P0, PT, R0.reuse, 0x2, !P2 ;  /* 0x000000020000780c */ /* 0x040fe40005701670 */
[----:B------:R-:W-:Y:S01]  /*211b0*/  ISETP.LT.OR P1, PT, R0, 0xa, !P3 ;  /* 0x0000000a0000780c */ /* 0x000fe20005f21670 */
[-C--:B------:R-:W-:Y:S01]  /*211c0*/  FMUL R14, R14, R2.reuse ;  /* 0x000000020e0e7220 */ /* 0x080fe20000400000 */
[----:B----4-:R-:W-:-:S04]  /*211d0*/  FMUL R13, R13, R2 ;  /* 0x000000020d0d7220 */ /* 0x010fc80000400000 */
[----:B------:R-:W-:Y:S02]  /*211e0*/  F2FP.SATFINITE.E4M3.F32.PACK_AB_MERGE_C R14, RZ, R14, RZ ;  /* 0x0000000eff0e723e */ /* 0x000fe400048070ff */
[----:B------:R-:W-:Y:S01]  /*211f0*/  F2FP.SATFINITE.E4M3.F32.PACK_AB_MERGE_C R13, RZ, R13, RZ ;  /* 0x0000000dff0d723e */ /* 0x000fe200048070ff */
[----:B---3--:R-:W-:-:S05]  /*21200*/  FMUL R12, R12, R2 ;  /* 0x000000020c0c7220 */ /* 0x008fca0000400000 */
[----:B------:R-:W-:-:S05]  /*21210*/  F2FP.SATFINITE.E4M3.F32.PACK_AB_MERGE_C R12, RZ, R12, RZ ;  /* 0x0000000cff0c723e */ /* 0x000fca00048070ff */
[----:B------:R0:W-:Y:S01]  /*21220*/  @!P0 STG.E.U8 desc[UR36][R8.64+0x1], R12 ;  /* 0x0000010c08008986 */ /* 0x0001e2000c101124 */
[----:B------:R-:W-:-:S03]  /*21230*/  ISETP.LT.OR P0, PT, R0, 0x9, !P3 ;  /* 0x000000090000780c */ /* 0x000fc60005f01670 */
[----:B0-----:R-:W3:Y:S01]  /*21240*/  LDL.LU R12, [R1+0x18] ;  /* 0x00001800010c7983 */ /* 0x001ee20000300800 */
[----:B------:R-:W-:-:S09]  /*21250*/  ISETP.LT.OR P4, PT, R0, 0x9, !P2 ;  /* 0x000000090000780c */ /* 0x000fd20005781670 */
[----:B------:R0:W-:Y:S04]  /*21260*/  @!P0 STG.E.U8 desc[UR36][R10.64+0x8], R14 ;  /* 0x0000080e0a008986 */ /* 0x0001e8000c101124 */
[----:B------:R1:W-:Y:S04]  /*21270*/  @!P1 STG.E.U8 desc[UR36][R10.64+0x9], R13 ;  /* 0x0000090d0a009986 */ /* 0x0003e8000c101124 */
[----:B0-----:R-:W4:Y:S04]  /*21280*/  LDL.LU R14, [R1+0x1c] ;  /* 0x00001c00010e7983 */ /* 0x001f280000300800 */
[----:B-1----:R-:W5:Y:S01]  /*21290*/  LDL.LU R13, [R1+0x20] ;  /* 0x00002000010d7983 */ /* 0x002f620000300800 */
[----:B------:R-:W-:-:S02]  /*212a0*/  ISETP.LT.OR P0, PT, R0, 0xa, !P2 ;  /* 0x0000000a0000780c */ /* 0x000fc40005701670 */
[----:B------:R-:W-:Y:S01]  /*212b0*/  ISETP.LT.OR P1, PT, R0, 0x11, !P3 ;  /* 0x000000110000780c */ /* 0x000fe20005f21670 */
[----:B---3--:R-:W-:-:S05]  /*212c0*/  FMUL R12, R12, R2 ;  /* 0x000000020c0c7220 */ /* 0x008fca0000400000 */
[----:B------:R-:W-:-:S05]  /*212d0*/  F2FP.SATFINITE.E4M3.F32.PACK_AB_MERGE_C R12, RZ, R12, RZ ;  /* 0x0000000cff0c723e */ /* 0x000fca00048070ff */
[----:B------:R0:W-:Y:S01]  /*212e0*/  @!P4 STG.E.U8 desc[UR36][R8.64+0x8], R12 ;  /* 0x0000080c0800c986 */ /* 0x0001e2000c101124 */
[-C--:B----4-:R-:W-:Y:S01]  /*212f0*/  FMUL R14, R14, R2.reuse ;  /* 0x000000020e0e7220 */ /* 0x090fe20000400000 */
[----:B-----5:R-:W-:Y:S02]  /*21300*/  FMUL R13, R13, R2 ;  /* 0x000000020d0d7220 */ /* 0x020fe40000400000 */
[----:B0-----:R-:W3:Y:S02]  /*21310*/  LDL.LU R12, [R1+0x24] ;  /* 0x00002400010c7983 */ /* 0x001ee40000300800 */
[----:B------:R-:W-:Y:S02]  /*21320*/  F2FP.SATFINITE.E4M3.F32.PACK_AB_MERGE_C R14, RZ, R14, RZ ;  /* 0x0000000eff0e723e */ /* 0x000fe400048070ff */
[----:B------:R-:W-:-:S03]  /*21330*/  F2FP.SATFINITE.E4M3.F32.PACK_AB_MERGE_C R13, RZ, R13, RZ ;  /* 0x0000000dff0d723e */ /* 0x000fc600048070ff */
[----:B------:R0:W-:Y:S04]  /*21340*/  @!P0 STG.E.U8 desc[UR36][R8.64+0x9], R14 ;  /* 0x0000090e08008986 */ /* 0x0001e8000c101124 */
[----:B------:R1:W-:Y:S04]  /*21350*/  @!P1 STG.E.U8 desc[UR36][R10.64+0x10], R13 ;  /* 0x0000100d0a009986 */ /* 0x0003e8000c101124 */
[----:B0-----:R-:W4:Y:S04]  /*21360*/  LDL.LU R14, [R1+0x28] ;  /* 0x00002800010e7983 */ /* 0x001f280000300800 */
[----:B-1----:R-:W5:Y:S01]  /*21370*/  LDL.LU R13, [R1+0x2c] ;  /* 0x00002c00010d7983 */ /* 0x002f620000300800 */
[----:B------:R-:W-:-:S02]  /*21380*/  ISETP.LT.OR P4, PT, R0, 0x12, !P3 ;  /* 0x000000120000780c */ /* 0x000fc40005f81670 */
[C---:B------:R-:W-:Y:S02]  /*21390*/  ISETP.LT.OR P0, PT, R0.reuse, 0x11, !P2 ;  /* 0x000000110000780c */ /* 0x040fe40005701670 */
        /* <DEDUP_REMOVED lines=48> */
[-C--:B-----5:R-:W-:Y:S01]  /*216a0*/  FMUL R13, R13, R2.reuse ;  /* 0x000000020d0d7220 */ /* 0x0a0fe20000400000 */
[----:B----4-:R-:W-:-:S04]  /*216b0*/  FMUL R12, R14, R2 ;  /* 0x000000020e0c7220 */ /* 0x010fc80000400000 */
[----:B------:R-:W-:Y:S02]  /*216c0*/  F2FP.SATFINITE.E4M3.F32.PACK_AB_MERGE_C R14, RZ, R13, RZ ;  /* 0x0000000dff0e723e */ /* 0x000fe400048070ff */
[----:B------:R-:W-:Y:S02]  /*216d0*/  F2FP.SATFINITE.E4M3.F32.PACK_AB_MERGE_C R13, RZ, R12, RZ ;  /* 0x0000000cff0d723e */ /* 0x000fe400048070ff */
[----:B------:R-:W3:Y:S04]  /*216e0*/  LDL.LU R12, [R1+0x54] ;  /* 0x00005400010c7983 */ /* 0x000ee80000300800 */
[----:B------:R0:W-:Y:S04]  /*216f0*/  @!P0 STG.E.U8 desc[UR36][R8.64+0x21], R14 ;  /* 0x0000210e08008986 */ /* 0x0001e8000c101124 */
[----:B0-----:R-:W4:Y:S01]  /*21700*/  LDL.LU R14, [R1+0x5c] ;  /* 0x00005c00010e7983 */ /* 0x001f220000300800 */
[----:B------:R-:W-:-:S02]  /*21710*/  ISETP.LT.OR P1, PT, R0, 0x29, !P3 ;  /* 0x000000290000780c */ /* 0x000fc40005f21670 */
[C---:B------:R-:W-:Y:S02]  /*21720*/  ISETP.LT.OR P0, PT, R0.reuse, 0x2a, !P3 ;  /* 0x0000002a0000780c */ /* 0x040fe40005f01670 */
[C---:B------:R-:W-:Y:S01]  /*21730*/  ISETP.LT.OR P4, PT, R0.reuse, 0x2a, !P2 ;  /* 0x0000002a0000780c */ /* 0x040fe20005781670 */
[----:B------:R-:W-:Y:S01]  /*21740*/  FMUL R15, R15, R2 ;  /* 0x000000020f0f7220 */ /* 0x000fe20000400000 */
[----:B------:R-:W-:-:S07]  /*21750*/  ISETP.LT.OR P5, PT, R0, 0x31, !P3 ;  /* 0x000000310000780c */ /* 0x000fce0005fa1670 */
[----:B------:R0:W-:Y:S01]  /*21760*/  @!P1 STG.E.U8 desc[UR36][R10.64+0x28], R13 ;  /* 0x0000280d0a009986 */ /* 0x0001e2000c101124 */
[----:B------:R-:W-:Y:S02]  /*21770*/  ISETP.LT.OR P1, PT, R0, 0x29, !P2 ;  /* 0x000000290000780c */ /* 0x000fe40005721670 */
[----:B------:R-:W-:Y:S01]  /*21780*/  F2FP.SATFINITE.E4M3.F32.PACK_AB_MERGE_C R15, RZ, R15, RZ ;  /* 0x0000000fff0f723e */ /* 0x000fe200048070ff */
[----:B0-----:R-:W-:-:S05]  /*21790*/  FMUL R13, R17, R2 ;  /* 0x00000002110d7220 */ /* 0x001fca0000400000 */
[----:B------:R-:W-:Y:S01]  /*217a0*/  F2FP.SATFINITE.E4M3.F32.PACK_AB_MERGE_C R13, RZ, R13, RZ ;  /* 0x0000000dff0d723e */ /* 0x000fe200048070ff */
[----:B---3--:R-:W-:-:S05]  /*217b0*/  FMUL R12, R12, R2 ;  /* 0x000000020c0c7220 */ /* 0x008fca0000400000 */
[----:B------:R-:W-:Y:S02]  /*217c0*/  F2FP.SATFINITE.E4M3.F32.PACK_AB_MERGE_C R17, RZ, R12, RZ ;  /* 0x0000000cff11723e */ /* 0x000fe400048070ff */
[----:B------:R-:W3:Y:S01]  /*217d0*/  LDL.LU R12, [R1+0x64] ;  /* 0x00006400010c7983 */ /* 0x000ee20000300800 */
[----:B----4-:R-:W-:-:S03]  /*217e0*/  FMUL R14, R14, R2 ;  /* 0x000000020e0e7220 */ /* 0x010fc60000400000 */
[----:B------:R0:W-:Y:S02]  /*217f0*/  @!P0 STG.E.U8 desc[UR36][R10.64+0x29], R17 ;  /* 0x000029110a008986 */ /* 0x0001e4000c101124 */
[----:B------:R-:W-:Y:S02]  /*21800*/  F2FP.SATFINITE.E4M3.F32.PACK_AB_MERGE_C R14, RZ, R14, RZ ;  /* 0x0000000eff0e723e */ /* 0x000fe400048070ff */
[----:B------:R1:W-:Y:S04]  /*21810*/  @!P1 STG.E.U8 desc[UR36][R8.64+0x28], R15 ;  /* 0x0000280f08009986 */ /* 0x0003e8000c101124 */
[----:B------:R4:W-:Y:S04]  /*21820*/  @!P4 STG.E.U8 desc[UR36][R8.64+0x29], R14 ;  /* 0x0000290e0800c986 */ /* 0x0009e8000c101124 */
[----:B0-----:R-:W5:Y:S04]  /*21830*/  LDL.LU R17, [R1+0x74] ;  /* 0x0000740001117983 */ /* 0x001f680000300800 */
[----:B-1----:R-:W2:Y:S04]  /*21840*/  LDL.LU R15, [R1+0x68] ;  /* 0x00006800010f7983 */ /* 0x002ea80000300800 */
[----:B----4-:R-:W4:Y:S04]  /*21850*/  LDL.LU R14, [R1+0x70] ;  /* 0x00007000010e7983 */ /* 0x010f280000300800 */
[----:B------:R0:W-:Y:S04]  /*21860*/  @!P5 STG.E.U8 desc[UR36][R10.64+0x30], R13 ;  /* 0x0000300d0a00d986 */ /* 0x0001e8000c101124 */
[----:B0-----:R-:W5:Y:S01]  /*21870*/  LDL.LU R13, [R1+0x6c] ;  /* 0x00006c00010d7983 */ /* 0x001f620000300800 */
[----:B------:R-:W-:-:S02]  /*21880*/  ISETP.LT.OR P6, PT, R0, 0x32, !P3 ;  /* 0x000000320000780c */ /* 0x000fc40005fc1670 */
[C---:B------:R-:W-:Y:S02]  /*21890*/  ISETP.LT.OR P1, PT, R0.reuse, 0x31, !P2 ;  /* 0x000000310000780c */ /* 0x040fe40005721670 */
[C---:B------:R-:W-:Y:S02]  /*218a0*/  ISETP.LT.OR P4, PT, R0.reuse, 0x32, !P2 ;  /* 0x000000320000780c */ /* 0x040fe40005781670 */
[----:B------:R-:W-:Y:S01]  /*218b0*/  ISETP.LT.OR P5, PT, R0, 0x39, !P3 ;  /* 0x000000390000780c */ /* 0x000fe20005fa1670 */
[----:B---3--:R-:W-:-:S05]  /*218c0*/  FMUL R12, R12, R2 ;  /* 0x000000020c0c7220 */ /* 0x008fca0000400000 */
[----:B------:R-:W-:-:S05]  /*218d0*/  F2FP.SATFINITE.E4M3.F32.PACK_AB_MERGE_C R12, RZ, R12, RZ ;  /* 0x0000000cff0c723e */ /* 0x000fca00048070ff */
[----:B------:R5:W-:Y:S01]  /*218e0*/  @!P6 STG.E.U8 desc[UR36][R10.64+0x31], R12 ;  /* 0x0000310c0a00e986 */ /* 0x000be2000c101124 */
[----:B------:R-:W-:Y:S01]  /*218f0*/  ISETP.LT.OR P6, PT, R0, 0x3a, !P3 ;  /* 0x0000003a0000780c */ /* 0x000fe20005fc1670 */
[-C--:B--2---:R-:W-:Y:S01]  /*21900*/  FMUL R15, R15, R2.reuse ;  /* 0x000000020f0f7220 */ /* 0x084fe20000400000 */
[----:B----4-:R-:W-:-:S05]  /*21910*/  FMUL R14, R14, R2 ;  /* 0x000000020e0e7220 */ /* 0x010fca0000400000 */
[----:B------:R-:W-:Y:S01]  /*21920*/  F2FP.SATFINITE.E4M3.F32.PACK_AB_MERGE_C R14, RZ, R14, RZ ;  /* 0x0000000eff0e723e */ /* 0x000fe200048070ff */
[-C--:B-----5:R-:W-:Y:S01]  /*21930*/  FMUL R12, R13, R2.reuse ;  /* 0x000000020d0c7220 */ /* 0x0a0fe20000400000 */
[----:B------:R-:W-:Y:S01]  /*21940*/  FMUL R13, R17, R2 ;  /* 0x00000002110d7220 */ /* 0x000fe20000400000 */
[----:B------:R-:W-:-:S03]  /*21950*/  F2FP.SATFINITE.E4M3.F32.PACK_AB_MERGE_C R17, RZ, R15, RZ ;  /* 0x0000000fff11723e */ /* 0x000fc600048070ff */
[----:B------:R-:W-:Y:S02]  /*21960*/  F2FP.SATFINITE.E4M3.F32.PACK_AB_MERGE_C R15, RZ, R12, RZ ;  /* 0x0000000cff0f723e */ /* 0x000fe400048070ff */
[----:B------:R-:W2:Y:S01]  /*21970*/  LDL.LU R12, [R1+0x78] ;  /* 0x00007800010c7983 */ /* 0x000ea20000300800 */
[----:B------:R-:W-:-:S03]  /*21980*/  F2FP.SATFINITE.E4M3.F32.PACK_AB_MERGE_C R13, RZ, R13, RZ ;  /* 0x0000000dff0d723e */ /* 0x000fc600048070ff */
[----:B------:R0:W-:Y:S04]  /*21990*/  @!P1 STG.E.U8 desc[UR36][R8.64+0x30], R17 ;  /* 0x0000301108009986 */ /* 0x0001e8000c101124 */
[----:B------:R1:W-:Y:S04]  /*219a0*/  @!P4 STG.E.U8 desc[UR36][R8.64+0x31], R15 ;  /* 0x0000310f0800c986 */ /* 0x0003e8000c101124 */
[----:B------:R3:W-:Y:S04]  /*219b0*/  @!P5 STG.E.U8 desc[UR36][R10.64+0x38], R14 ;  /* 0x0000380e0a00d986 */ /* 0x0007e8000c101124 */
[----:B0-----:R-:W4:Y:S04]  /*219c0*/  LDL.LU R17, [R1+0x88] ;  /* 0x0000880001117983 */ /* 0x001f280000300800 */
[----:B-1----:R-:W5:Y:S04]  /*219d0*/  LDL.LU R15, [R1+0x80] ;  /* 0x00008000010f7983 */ /* 0x002f680000300800 */
[----:B---3--:R-:W3:Y:S04]  /*219e0*/  LDL.LU R14, [R1+0x7c] ;  /* 0x00007c00010e7983 */ /* 0x008ee80000300800 */
[----:B------:R0:W-:Y:S04]  /*219f0*/  @!P6 STG.E.U8 desc[UR36][R10.64+0x39], R13 ;  /* 0x0000390d0a00e986 */ /* 0x0001e8000c101124 */
[----:B0-----:R-:W4:Y:S01]  /*21a00*/  LDL.LU R13, [R1+0x84] ;  /* 0x00008400010d7983 */ /* 0x001f220000300800 */
[----:B------:R-:W-:Y:S01]  /*21a10*/  ISETP.LT.OR P0, PT, R0, 0x39, !P2 ;  /* 0x000000390000780c */ /* 0x000fe20005701670 */
[----:B--2---:R-:W-:-:S05]  /*21a20*/  FMUL R12, R12, R2 ;  /* 0x000000020c0c7220 */ /* 0x004fca0000400000 */
[----:B------:R-:W-:-:S07]  /*21a30*/  F2FP.SATFINITE.E4M3.F32.PACK_AB_MERGE_C R12, RZ, R12, RZ ;  /* 0x0000000cff0c723e */ /* 0x000fce00048070ff */
[----:B------:R4:W-:Y:S01]  /*21a40*/  @!P0 STG.E.U8 desc[UR36][R8.64+0x38], R12 ;  /* 0x0000380c08008986 */ /* 0x0009e2000c101124 */
[-C--:B---3--:R-:W-:Y:S01]  /*21a50*/  FMUL R14, R14, R2.reuse ;  /* 0x000000020e0e7220 */ /* 0x088fe20000400000 */
[-C--:B----4-:R-:W-:Y:S01]  /*21a60*/  FMUL R12, R13, R2.reuse ;  /* 0x000000020d0c7220 */ /* 0x090fe20000400000 */
[----:B------:R-:W-:-:S03]  /*21a70*/  FMUL R13, R17, R2 ;  /* 0x00000002110d7220 */ /* 0x000fc60000400000 */
[----:B------:R-:W-:Y:S02]  /*21a80*/  F2FP.SATFINITE.E4M3.F32.PACK_AB_MERGE_C R17, RZ, R14, RZ ;  /* 0x0000000eff11723e */ /* 0x000fe400048070ff */
[----:B------:R-:W2:Y:S01]  /*21a90*/  LDL.LU R14, [R1+0x8c] ;  /* 0x00008c00010e7983 */ /* 0x000ea20000300800 */
[C---:B------:R-:W-:Y:S02]  /*21aa0*/  ISETP.LT.OR P1, PT, R0.reuse, 0x3a, !P2 ;  /* 0x0000003a0000780c */ /* 0x040fe40005721670 */
[C---:B------:R-:W-:Y:S02]  /*21ab0*/  ISETP.LT.OR P0, PT, R0.reuse, 0x41, !P3 ;  /* 0x000000410000780c */ /* 0x040fe40005f01670 */
[C---:B------:R-:W-:Y:S02]  /*21ac0*/  ISETP.LT.OR P4, PT, R0.reuse, 0x42, !P3 ;  /* 0x000000420000780c */ /* 0x040fe40005f81670 */
[----:B------:R-:W-:Y:S01]  /*21ad0*/  ISETP.LT.OR P6, PT, R0, 0x42, !P2 ;  /* 0x000000420000780c */ /* 0x000fe200057c1670 */
[----:B-----5:R-:W-:Y:S01]  /*21ae0*/  FMUL R15, R15, R2 ;  /* 0x000000020f0f7220 */ /* 0x020fe20000400000 */
[----:B------:R-:W-:-:S05]  /*21af0*/  F2FP.SATFINITE.E4M3.F32.PACK_AB_MERGE_C R12, RZ, R12, RZ ;  /* 0x0000000cff0c723e */ /* 0x000fca00048070ff */
[----:B------:R0:W-:Y:S01]  /*21b00*/  @!P1 STG.E.U8 desc[UR36][R8.64+0x39], R17 ;  /* 0x0000391108009986 */ /* 0x0001e2000c101124 */
[----:B------:R-:W-:-:S03]  /*21b10*/  F2FP.SATFINITE.E4M3.F32.PACK_AB_MERGE_C R15, RZ, R15, RZ ;  /* 0x0000000fff0f723e */ /* 0x000fc600048070ff */
[----:B------:R-:W-:Y:S04]  /*21b20*/  @!P4 STG.E.U8 desc[UR36][R10.64+0x41], R12 ;  /* 0x0000410c0a00c986 */ /* 0x000fe8000c101124 */
[----:B0-----:R-:W3:Y:S04]  /*21b30*/  LDL.LU R17, [R1+0x98] ;  /* 0x0000980001117983 */ /* 0x001ee80000300800 */
[----:B------:R-:W-:Y:S01]  /*21b40*/  @!P0 STG.E.U8 desc[UR36][R10.64+0x40], R15 ;  /* 0x0000400f0a008986 */ /* 0x000fe2000c101124 */
[----:B--2---:R-:W-:-:S05]  /*21b50*/  FMUL R14, R14, R2 ;  /* 0x000000020e0e7220 */ /* 0x004fca0000400000 */
[----:B------:R-:W-:-:S05]  /*21b60*/  F2FP.SATFINITE.E4M3.F32.PACK_AB_MERGE_C R14, RZ, R14, RZ ;  /* 0x0000000eff0e723e */ /* 0x000fca00048070ff */
[----:B------:R0:W-:Y:S04]  /*21b70*/  @!P6 STG.E.U8 desc[UR36][R8.64+0x41], R14 ;  /* 0x0000410e0800e986 */ /* 0x0001e8000c101124 */
[----:B0-----:R-:W2:Y:S01]  /*21b80*/  LDL.LU R14, [R1+0xa4] ;  /* 0x0000a400010e7983 */ /* 0x001ea20000300800 */
[C---:B------:R-:W-:Y:S02]  /*21b90*/  ISETP.LT.OR P5, PT, R0.reuse, 0x41, !P2 ;  /* 0x000000410000780c */ /* 0x040fe400057a1670 */
[----:B------:R-:W-:Y:S02]  /*21ba0*/  F2FP.SATFINITE.E4M3.F32.PACK_AB_MERGE_C R13, RZ, R13, RZ ;  /* 0x0000000dff0d723e */ /* 0x000fe400048070ff */
[C---:B------:R-:W-:Y:S02]  /*21bb0*/  ISETP.LT.OR P1, PT, R0.reuse, 0x49, !P3 ;  /* 0x000000490000780c */ /* 0x040fe40005f21670 */
[----:B------:R-:W-:-:S02]  /*21bc0*/  ISETP.LT.OR P4, PT, R0, 0x4a, !P3 ;  /* 0x0000004a0000780c */ /* 0x000fc40005f81670 */
[----:B------:R-:W-:Y:S01]  /*21bd0*/  ISETP.LT.OR P6, PT, R0, 0x4a, !P2 ;  /* 0x0000004a0000780c */ /* 0x000fe200057c1670 */
[----:B------:R-:W-:Y:S01]  /*21be0*/  FMUL R18, R18, R2 ;  /* 0x0000000212127220 */ /* 0x000fe20000400000 */
[----:B------:R-:W-:-:S03]  /*21bf0*/  ISETP.LT.OR P0, PT, R0, 0x51, !P3 ;  /* 0x000000510000780c */ /* 0x000fc60005f01670 */
[----:B------:R0:W-:Y:S01]  /*21c00*/  @!P5 STG.E.U8 desc[UR36][R8.64+0x40], R13 ;  /* 0x0000400d0800d986 */ /* 0x0001e2000c101124 */
[----:B------:R-:W-:Y:S01]  /*21c10*/  ISETP.LT.OR P5, PT, R0, 0x49, !P2 ;  /* 0x000000490000780c */ /* 0x000fe200057a1670 */
[-C--:B------:R-:W-:Y:S01]  /*21c20*/  FMUL R19, R19, R2.reuse ;  /* 0x0000000213137220 */ /* 0x080fe20000400000 */
[-C--:B---3--:R-:W-:Y:S01]  /*21c30*/  FMUL R17, R17, R2.reuse ;  /* 0x0000000211117220 */ /* 0x088fe20000400000 */
[-C--:B------:R-:W-:Y:S01]  /*21c40*/  FMUL R15, R23, R2.reuse ;  /* 0x00000002170f7220 */ /* 0x080fe20000400000 */
[----:B------:R-:W-:Y:S02]  /*21c50*/  FMUL R12, R21, R2 ;  /* 0x00000002150c7220 */ /* 0x000fe40000400000 */
[----:B------:R-:W-:Y:S02]  /*21c60*/  F2FP.SATFINITE.E4M3.F32.PACK_AB_MERGE_C R19, RZ, R19, RZ ;  /* 0x00000013ff13723e */ /* 0x000fe400048070ff */
[----:B------:R-:W-:Y:S02]  /*21c70*/  F2FP.SATFINITE.E4M3.F32.PACK_AB_MERGE_C R17, RZ, R17, RZ ;  /* 0x00000011ff11723e */ /* 0x000fe400048070ff */
[----:B------:R-:W-:-:S02]  /*21c80*/  F2FP.SATFINITE.E4M3.F32.PACK_AB_MERGE_C R21, RZ, R15, RZ ;  /* 0x0000000fff15723e */ /* 0x000fc400048070ff */
[----:B0-----:R-:W-:Y:S02]  /*21c90*/  F2FP.SATFINITE.E4M3.F32.PACK_AB_MERGE_C R13, RZ, R18, RZ ;  /* 0x00000012ff0d723e */ /* 0x001fe400048070ff */
[----:B------:R-:W-:Y:S01]  /*21ca0*/  F2FP.SATFINITE.E4M3.F32.PACK_AB_MERGE_C R23, RZ, R12, RZ ;  /* 0x0000000cff17723e */ /* 0x000fe200048070ff */
[----:B------:R-:W-:Y:S01]  /*21cb0*/  @!P4 STG.E.U8 desc[UR36][R10.64+0x49], R19 ;  /* 0x000049130a00c986 */ /* 0x000fe2000c101124 */
[----:B------:R-:W-:-:S03]  /*21cc0*/  ISETP.LT.OR P4, PT, R0, 0x52, !P2 ;  /* 0x000000520000780c */ /* 0x000fc60005781670 */
[----:B------:R0:W-:Y:S01]  /*21cd0*/  @!P1 STG.E.U8 desc[UR36][R10.64+0x48], R13 ;  /* 0x0000480d0a009986 */ /* 0x0001e2000c101124 */
[----:B------:R-:W-:-:S03]  /*21ce0*/  ISETP.LT.OR P1, PT, R0, 0x52, !P3 ;  /* 0x000000520000780c */ /* 0x000fc60005f21670 */
[----:B------:R-:W-:Y:S01]  /*21cf0*/  @!P5 STG.E.U8 desc[UR36][R8.64+0x48], R17 ;  /* 0x000048110800d986 */ /* 0x000fe2000c101124 */
[----:B------:R-:W-:-:S03]  /*21d00*/  ISETP.LT.OR P5, PT, R0, 0x59, !P3 ;  /* 0x000000590000780c */ /* 0x000fc60005fa1670 */
[----:B------:R1:W-:Y:S01]  /*21d10*/  @!P6 STG.E.U8 desc[UR36][R8.64+0x49], R21 ;  /* 0x000049150800e986 */ /* 0x0003e2000c101124 */
[----:B------:R-:W-:-:S03]  /*21d20*/  ISETP.LT.OR P6, PT, R0, 0x5a, !P3 ;  /* 0x0000005a0000780c */ /* 0x000fc60005fc1670 */
[----:B------:R3:W-:Y:S01]  /*21d30*/  @!P0 STG.E.U8 desc[UR36][R10.64+0x50], R23 ;  /* 0x000050170a008986 */ /* 0x0007e2000c101124 */
[----:B------:R-:W-:Y:S01]  /*21d40*/  ISETP.LT.OR P0, PT, R0, 0x51, !P2 ;  /* 0x000000510000780c */ /* 0x000fe20005701670 */
[-C--:B0-----:R-:W-:Y:S01]  /*21d50*/  FMUL R13, R234, R2.reuse ;  /* 0x00000002ea0d7220 */ /* 0x081fe20000400000 */
[----:B------:R-:W-:-:S04]  /*21d60*/  FMUL R15, R233, R2 ;  /* 0x00000002e90f7220 */ /* 0x000fc80000400000 */
[----:B-1----:R-:W-:Y:S02]  /*21d70*/  F2FP.SATFINITE.E4M3.F32.PACK_AB_MERGE_C R21, RZ, R13, RZ ;  /* 0x0000000dff15723e */ /* 0x002fe400048070ff */
[----:B---3--:R-:W-:Y:S01]  /*21d80*/  F2FP.SATFINITE.E4M3.F32.PACK_AB_MERGE_C R23, RZ, R15, RZ ;  /* 0x0000000fff17723e */ /* 0x008fe200048070ff */
[-C--:B------:R-:W-:Y:S01]  /*21d90*/  FMUL R13, R231, R2.reuse ;  /* 0x00000002e70d7220 */ /* 0x080fe20000400000 */
[-C--:B------:R-:W-:Y:S01]  /*21da0*/  FMUL R15, R229, R2.reuse ;  /* 0x00000002e50f7220 */ /* 0x080fe20000400000 */
[-C--:B--2---:R-:W-:Y:S01]  /*21db0*/  FMUL R12, R14, R2.reuse ;  /* 0x000000020e0c7220 */ /* 0x084fe20000400000 */
[----:B------:R-:W-:-:S04]  /*21dc0*/  FMUL R14, R235, R2 ;  /* 0x00000002eb0e7220 */ /* 0x000fc80000400000 */
[----:B------:R-:W-:Y:S01]  /*21dd0*/  F2FP.SATFINITE.E4M3.F32.PACK_AB_MERGE_C R17, RZ, R12, RZ ;  /* 0x0000000cff11723e */ /* 0x000fe200048070ff */
[----:B------:R-:W-:Y:S01]  /*21de0*/  FMUL R12, R153, R2 ;  /* 0x00000002990c7220 */ /* 0x000fe20000400000 */
[----:B------:R-:W-:-:S04]  /*21df0*/  F2FP.SATFINITE.E4M3.F32.PACK_AB_MERGE_C R19, RZ, R14, RZ ;  /* 0x0000000eff13723e */ /* 0x000fc800048070ff */
[----:B------:R-:W-:Y:S01]  /*21e00*/  F2FP.SATFINITE.E4M3.F32.PACK_AB_MERGE_C R153, RZ, R12, RZ ;  /* 0x0000000cff99723e */ /* 0x000fe200048070ff */
[----:B------:R0:W-:Y:S01]  /*21e10*/  @!P1 STG.E.U8 desc[UR36][R10.64+0x51], R17 ;  /* 0x000051110a009986 */ /* 0x0001e2000c101124 */
[----:B------:R-:W-:Y:S01]  /*21e20*/  FMUL R12, R232, R2 ;  /* 0x00000002e80c7220 */ /* 0x000fe20000400000 */
[C---:B------:R-:W-:Y:S02]  /*21e30*/  ISETP.LT.OR P1, PT, R0.reuse, 0x59, !P2 ;  /* 0x000000590000780c */ /* 0x040fe40005721670 */
[----:B------:R1:W-:Y:S01]  /*21e40*/  @!P0 STG.E.U8 desc[UR36][R8.64+0x50], R19 ;  /* 0x0000501308008986 */ /* 0x0003e2000c101124 */
[----:B------:R-:W-:-:S03]  /*21e50*/  ISETP.LT.OR P0, PT, R0, 0x61, !P2 ;  /* 0x000000610000780c */ /* 0x000fc60005701670 */
[----:B------:R2:W-:Y:S01]  /*21e60*/  @!P4 STG.E.U8 desc[UR36][R8.64+0x51], R21 ;  /* 0x000051150800c986 */ /* 0x0005e2000c101124 */
[----:B------:R-:W-:-:S03]  /*21e70*/  ISETP.LT.OR P4, PT, R0, 0x5a, !P2 ;  /* 0x0000005a0000780c */ /* 0x000fc60005781670 */
[----:B------:R3:W-:Y:S01]  /*21e80*/  @!P5 STG.E.U8 desc[UR36][R10.64+0x58], R23 ;  /* 0x000058170a00d986 */ /* 0x0007e2000c101124 */
[----:B------:R-:W-:-:S03]  /*21e90*/  ISETP.LT.OR P5, PT, R0, 0x61, !P3 ;  /* 0x000000610000780c */ /* 0x000fc60005fa1670 */
[----:B------:R4:W-:Y:S01]  /*21ea0*/  @!P6 STG.E.U8 desc[UR36][R10.64+0x59], R153 ;  /* 0x000059990a00e986 */ /* 0x0009e2000c101124 */
[----:B------:R-:W-:Y:S01]  /*21eb0*/  ISETP.LT.OR P6, PT, R0, 0x62, !P3 ;  /* 0x000000620000780c */ /* 0x000fe20005fc1670 */
[----:B------:R-:W-:Y:S01]  /*21ec0*/  FMUL R14, R230, R2 ;  /* 0x00000002e60e7220 */ /* 0x000fe20000400000 */
[----:B0-----:R-:W-:Y:S01]  /*21ed0*/  F2FP.SATFINITE.E4M3.F32.PACK_AB_MERGE_C R17, RZ, R12, RZ ;  /* 0x0000000cff11723e */ /* 0x001fe200048070ff */
[----:B------:R-:W-:Y:S01]  /*21ee0*/  FMUL R12, R228, R2 ;  /* 0x00000002e40c7220 */ /* 0x000fe20000400000 */
[----:B-1----:R-:W-:Y:S02]  /*21ef0*/  F2FP.SATFINITE.E4M3.F32.PACK_AB_MERGE_C R19, RZ, R13, RZ ;  /* 0x0000000dff13723e */ /* 0x002fe400048070ff */
[----:B--2---:R-:W-:Y:S02]  /*21f00*/  F2FP.SATFINITE.E4M3.F32.PACK_AB_MERGE_C R21, RZ, R14, RZ ;  /* 0x0000000eff15723e */ /* 0x004fe400048070ff */
[----:B---3--:R-:W-:Y:S02]  /*21f10*/  F2FP.SATFINITE.E4M3.F32.PACK_AB_MERGE_C R23, RZ, R15, RZ ;  /* 0x0000000fff17723e */ /* 0x008fe400048070ff */
[----:B----4-:R-:W-:Y:S01]  /*21f20*/  F2FP.SATFINITE.E4M3.F32.PACK_AB_MERGE_C R153, RZ, R12, RZ ;  /* 0x0000000cff99723e */ /* 0x010fe200048070ff */
[----:B------:R0:W-:Y:S01]  /*21f30*/  @!P1 STG.E.U8 desc[UR36][R8.64+0x58], R17 ;  /* 0x0000581108009986 */ /* 0x0001e2000c101124 */
[----:B------:R-:W-:Y:S01]  /*21f40*/  FMUL R12, R227, R2 ;  /* 0x00000002e30c7220 */ /* 0x000fe20000400000 */
[----:B------:R-:W-:-:S02]  /*21f50*/  ISETP.LT.OR P1, PT, R0, 0x62, !P2 ;  /* 0x000000620000780c */ /* 0x000fc40005721670 */
        /* <DEDUP_REMOVED lines=8> */
[-C--:B------:R-:W-:Y:S01]  /*21fe0*/  FMUL R13, R226, R2.reuse ;  /* 0x00000002e20d7220 */ /* 0x080fe20000400000 */
[----:B------:R-:W-:Y:S01]  /*21ff0*/  FMUL R14, R225, R2 ;  /* 0x00000002e10e7220 */ /* 0x000fe20000400000 */
[----:B0-----:R-:W-:Y:S01]  /*22000*/  F2FP.SATFINITE.E4M3.F32.PACK_AB_MERGE_C R17, RZ, R12, RZ ;  /* 0x0000000cff11723e */ /* 0x001fe200048070ff */
[-C--:B------:R-:W-:Y:S01]  /*22010*/  FMUL R15, R224, R2.reuse ;  /* 0x00000002e00f7220 */ /* 0x080fe20000400000 */
[----:B------:R-:W-:Y:S01]  /*22020*/  FMUL R12, R223, R2 ;  /* 0x00000002df0c7220 */ /* 0x000fe20000400000 */
[----:B-1----:R-:W-:Y:S02]  /*22030*/  F2FP.SATFINITE.E4M3.F32.PACK_AB_MERGE_C R19, RZ, R13, RZ ;  /* 0x0000000dff13723e */ /* 0x002fe400048070ff */
[----:B--2---:R-:W-:Y:S02]  /*22040*/  F2FP.SATFINITE.E4M3.F32.PACK_AB_MERGE_C R21, RZ, R14, RZ ;  /* 0x0000000eff15723e */ /* 0x004fe400048070ff */
[----:B---3--:R-:W-:-:S02]  /*22050*/  F2FP.SATFINITE.E4M3.F32.PACK_AB_MERGE_C R23, RZ, R15, RZ ;  /* 0x0000000fff17723e */ /* 0x008fc400048070ff */
[----:B----4-:R-:W-:Y:S01]  /*22060*/  F2FP.SATFINITE.E4M3.F32.PACK_AB_MERGE_C R153, RZ, R12, RZ ;  /* 0x0000000cff99723e */ /* 0x010fe200048070ff */
        /* <DEDUP_REMOVED lines=12> */
[-C--:B------:R-:W-:Y:S01]  /*22130*/  FMUL R14, R220, R2.reuse ;  /* 0x00000002dc0e7220 */ /* 0x080fe20000400000 */
[----:B------:R-:W-:Y:S01]  /*22140*/  FMUL R15, R219, R2 ;  /* 0x00000002db0f7220 */ /* 0x000fe20000400000 */
[----:B0-----:R-:W-:Y:S01]  /*22150*/  F2FP.SATFINITE.E4M3.F32.PACK_AB_MERGE_C R17, RZ, R12, RZ ;  /* 0x0000000cff11723e */ /* 0x001fe200048070ff */
        /* <DEDUP_REMOVED lines=166> */
[----:B------:R-:W-:-:S03]  /*22bc0*/  ISETP.LT.OR P1, PT, R0, 0xca, !P3 ;  /* 0x000000ca0000780c */ /* 0x000fc60005f21670 */
[----:B------:R1:W-:Y:S01]  /*22bd0*/  @!P4 STG.E.U8 desc[UR36][R10.64+0xc1], R19 ;  /* 0x0000c1130a00c986 */ /* 0x0003e2000c101124 */
[----:B------:R-:W-:-:S03]  /*22be0*/  ISETP.LT.OR P4, PT, R0, 0xca, !P2 ;  /* 0x000000ca0000780c */ /* 0x000fc60005781670 */
[----:B------:R2:W-:Y:S01]  /*22bf0*/  @!P5 STG.E.U8 desc[UR36][R8.64+0xc0], R21 ;  /* 0x0000c0150800d986 */ /* 0x0005e2000c101124 */
[----:B------:R-:W-:-:S03]  /*22c00*/  FMUL R12, R177, R2 ;  /* 0x00000002b10c7220 */ /* 0x000fc60000400000 */
[----:B------:R3:W-:Y:S01]  /*22c10*/  @!P6 STG.E.U8 desc[UR36][R8.64+0xc1], R23 ;  /* 0x0000c1170800e986 */ /* 0x0007e2000c101124 */
[----:B------:R-:W-:-:S03]  /*22c20*/  ISETP.LT.OR P5, PT, R0, 0xd1, !P3 ;  /* 0x000000d10000780c */ /* 0x000fc60005fa1670 */
[----:B------:R4:W-:Y:S01]  /*22c30*/  @!P0 STG.E.U8 desc[UR36][R10.64+0xc8], R153 ;  /* 0x0000c8990a008986 */ /* 0x0009e2000c101124 */
[----:B------:R-:W-:Y:S01]  /*22c40*/  ISETP.LT.OR P0, PT, R0, 0xc9, !P2 ;  /* 0x000000c90000780c */ /* 0x000fe20005701670 */
[-C--:B------:R-:W-:Y:S01]  /*22c50*/  FMUL R13, R176, R2.reuse ;  /* 0x00000002b00d7220 */ /* 0x080fe20000400000 */
[-C--:B------:R-:W-:Y:S01]  /*22c60*/  FMUL R14, R175, R2.reuse ;  /* 0x00000002af0e7220 */ /* 0x080fe20000400000 */
[----:B------:R-:W-:Y:S01]  /*22c70*/  ISETP.LT.OR P6, PT, R0, 0xd2, !P3 ;  /* 0x000000d20000780c */ /* 0x000fe20005fc1670 */
[----:B------:R-:W-:Y:S01]  /*22c80*/  FMUL R15, R174, R2 ;  /* 0x00000002ae0f7220 */ /* 0x000fe20000400000 */
[----:B0-----:R-:W-:Y:S01]  /*22c90*/  F2FP.SATFINITE.E4M3.F32.PACK_AB_MERGE_C R17, RZ, R12, RZ ;  /* 0x0000000cff11723e */ /* 0x001fe200048070ff */
[----:B------:R-:W-:Y:S01]  /*22ca0*/  FMUL R12, R173, R2 ;  /* 0x00000002ad0c7220 */ /* 0x000fe20000400000 */
[----:B-1----:R-:W-:Y:S02]  /*22cb0*/  F2FP.SATFINITE.E4M3.F32.PACK_AB_MERGE_C R19, RZ, R13, RZ ;  /* 0x0000000dff13723e */ /* 0x002fe400048070ff */
[----:B--2---:R-:W-:-:S02]  /*22cc0*/  F2FP.SATFINITE.E4M3.F32.PACK_AB_MERGE_C R21, RZ, R14, RZ ;  /* 0x0000000eff15723e */ /* 0x004fc400048070ff */
[----:B---3--:R-:W-:Y:S01]  /*22cd0*/  F2FP.SATFINITE.E4M3.F32.PACK_AB_MERGE_C R23, RZ, R15, RZ ;  /* 0x0000000fff17723e */ /* 0x008fe200048070ff */
[----:B------:R0:W-:Y:S01]  /*22ce0*/  @!P1 STG.E.U8 desc[UR36][R10.64+0xc9], R17 ;  /* 0x0000c9110a009986 */ /* 0x0001e2000c101124 */
[----:B----4-:R-:W-:Y:S02]  /*22cf0*/  F2FP.SATFINITE.E4M3.F32.PACK_AB_MERGE_C R153, RZ, R12, RZ ;  /* 0x0000000cff99723e */ /* 0x010fe400048070ff */
[----:B------:R-:W-:Y:S01]  /*22d00*/  ISETP.LT.OR P1, PT, R0, 0xd1, !P2 ;  /* 0x000000d10000780c */ /* 0x000fe20005721670 */
        /* <DEDUP_REMOVED lines=8> */
[----:B------:R4:W-:Y:S01]  /*22d90*/  @!P6 STG.E.U8 desc[UR36][R10.64+0xd1], R153 ;  /* 0x0000d1990a00e986 */ /* 0x0009e2000c101124 */
[----:B------:R-:W-:Y:S01]  /*22da0*/  ISETP.LT.OR P6, PT, R0, 0xda, !P3 ;  /* 0x000000da0000780c */ /* 0x000fe20005fc1670 */
[----:B------:R-:W-:Y:S01]  /*22db0*/  FMUL R15, R169, R2 ;  /* 0x00000002a90f7220 */ /* 0x000fe20000400000 */
[----:B0-----:R-:W-:Y:S02]  /*22dc0*/  F2FP.SATFINITE.E4M3.F32.PACK_AB_MERGE_C R17, RZ, R12, RZ ;  /* 0x0000000cff11723e */ /* 0x001fe400048070ff */
[----:B-1----:R-:W-:Y:S01]  /*22dd0*/  F2FP.SATFINITE.E4M3.F32.PACK_AB_MERGE_C R19, RZ, R13, RZ ;  /* 0x0000000dff13723e */ /* 0x002fe200048070ff */
[----:B------:R-:W-:Y:S01]  /*22de0*/  FMUL R12, R168, R2 ;  /* 0x00000002a80c7220 */ /* 0x000fe20000400000 */
[----:B--2---:R-:W-:Y:S01]  /*22df0*/  F2FP.SATFINITE.E4M3.F32.PACK_AB_MERGE_C R21, RZ, R14, RZ ;  /* 0x0000000eff15723e */ /* 0x004fe200048070ff */
[----:B------:R0:W-:Y:S01]  /*22e00*/  @!P1 STG.E.U8 desc[UR36][R8.64+0xd0], R17 ;  /* 0x0000d01108009986 */ /* 0x0001e2000c101124 */
[----:B---3--:R-:W-:-:S02]  /*22e10*/  F2FP.SATFINITE.E4M3.F32.PACK_AB_MERGE_C R23, RZ, R15, RZ ;  /* 0x0000000fff17723e */ /* 0x008fc400048070ff */
[C---:B------:R-:W-:Y:S01]  /*22e20*/  ISETP.LT.OR P0, PT, R0.reuse, 0xd9, !P2 ;  /* 0x000000d90000780c */ /* 0x040fe20005701670 */
[----:B------:R1:W-:Y:S01]  /*22e30*/  @!P4 STG.E.U8 desc[UR36][R8.64+0xd1], R19 ;  /* 0x0000d1130800c986 */ /* 0x0003e2000c101124 */
[C---:B------:R-:W-:Y:S02]  /*22e40*/  ISETP.LT.OR P1, PT, R0.reuse, 0xda, !P2 ;  /* 0x000000da0000780c */ /* 0x040fe40005721670 */
[C---:B------:R-:W-:Y:S01]  /*22e50*/  ISETP.LT.OR P4, PT, R0.reuse, 0xe1, !P3 ;  /* 0x000000e10000780c */ /* 0x040fe20005f81670 */
[----:B------:R2:W-:Y:S01]  /*22e60*/  @!P5 STG.E.U8 desc[UR36][R10.64+0xd8], R21 ;  /* 0x0000d8150a00d986 */ /* 0x0005e2000c101124 */
[----:B----4-:R-:W-:Y:S01]  /*22e70*/  F2FP.SATFINITE.E4M3.F32.PACK_AB_MERGE_C R153, RZ, R12, RZ ;  /* 0x0000000cff99723e */ /* 0x010fe200048070ff */
[-C--:B------:R-:W-:Y:S01]  /*22e80*/  FMUL R12, R167, R2.reuse ;  /* 0x00000002a70c7220 */ /* 0x080fe20000400000 */
[----:B------:R-:W-:Y:S01]  /*22e90*/  ISETP.LT.OR P5, PT, R0, 0xe2, !P3 ;  /* 0x000000e20000780c */ /* 0x000fe20005fa1670 */
[----:B------:R3:W-:Y:S01]  /*22ea0*/  @!P6 STG.E.U8 desc[UR36][R10.64+0xd9], R23 ;  /* 0x0000d9170a00e986 */ /* 0x0007e2000c101124 */
[-C--:B------:R-:W-:Y:S01]  /*22eb0*/  FMUL R13, R166, R2.reuse ;  /* 0x00000002a60d7220 */ /* 0x080fe20000400000 */
[----:B------:R-:W-:Y:S01]  /*22ec0*/  ISETP.LT.OR P6, PT, R0, 0xe1, !P2 ;  /* 0x000000e10000780c */ /* 0x000fe200057c1670 */
[-C--:B------:R-:W-:Y:S01]  /*22ed0*/  FMUL R14, R165, R2.reuse ;  /* 0x00000002a50e7220 */ /* 0x080fe20000400000 */
[----:B------:R-:W-:Y:S01]  /*22ee0*/  FMUL R15, R164, R2 ;  /* 0x00000002a40f7220 */ /* 0x000fe20000400000 */
[----:B0-----:R-:W-:-:S02]  /*22ef0*/  F2FP.SATFINITE.E4M3.F32.PACK_AB_MERGE_C R17, RZ, R12, RZ ;  /* 0x0000000cff11723e */ /* 0x001fc400048070ff */
[----:B-1----:R-:W-:Y:S02]  /*22f00*/  F2FP.SATFINITE.E4M3.F32.PACK_AB_MERGE_C R19, RZ, R13, RZ ;  /* 0x0000000dff13723e */ /* 0x002fe400048070ff */
[----:B--2---:R-:W-:Y:S01]  /*22f10*/  F2FP.SATFINITE.E4M3.F32.PACK_AB_MERGE_C R21, RZ, R14, RZ ;  /* 0x0000000eff15723e */ /* 0x004fe200048070ff */
[----:B------:R-:W-:Y:S01]  /*22f20*/  FMUL R12, R163, R2 ;  /* 0x00000002a30c7220 */ /* 0x000fe20000400000 */
[----:B------:R0:W-:Y:S01]  /*22f30*/  @!P0 STG.E.U8 desc[UR36][R8.64+0xd8], R153 ;  /* 0x0000d89908008986 */ /* 0x0001e2000c101124 */
[----:B---3--:R-:W-:Y:S02]  /*22f40*/  F2FP.SATFINITE.E4M3.F32.PACK_AB_MERGE_C R23, RZ, R15, RZ ;  /* 0x0000000fff17723e */ /* 0x008fe400048070ff */
[C---:B------:R-:W-:Y:S01]  /*22f50*/  ISETP.LT.OR P0, PT, R0.reuse, 0xe2, !P2 ;  /* 0x000000e20000780c */ /* 0x040fe20005701670 */
[----:B------:R-:W-:Y:S04]  /*22f60*/  @!P1 STG.E.U8 desc[UR36][R8.64+0xd9], R17 ;  /* 0x0000d91108009986 */ /* 0x000fe8000c101124 */
[----:B------:R1:W-:Y:S01]  /*22f70*/  @!P4 STG.E.U8 desc[UR36][R10.64+0xe0], R19 ;  /* 0x0000e0130a00c986 */ /* 0x0003e2000c101124 */
[----:B------:R-:W-:-:S03]  /*22f80*/  ISETP.LT.OR P4, PT, R0, 0xe9, !P3 ;  /* 0x000000e90000780c */ /* 0x000fc60005f81670 */
[----:B------:R2:W-:Y:S01]  /*22f90*/  @!P5 STG.E.U8 desc[UR36][R10.64+0xe1], R21 ;  /* 0x0000e1150a00d986 */ /* 0x0005e2000c101124 */
[----:B------:R-:W-:Y:S02]  /*22fa0*/  ISETP.LT.OR P5, PT, R0, 0xea, !P3 ;  /* 0x000000ea0000780c */ /* 0x000fe40005fa1670 */
[----:B0-----:R-:W-:Y:S01]  /*22fb0*/  F2FP.SATFINITE.E4M3.F32.PACK_AB_MERGE_C R153, RZ, R12, RZ ;  /* 0x0000000cff99723e */ /* 0x001fe200048070ff */
[----:B------:R0:W-:Y:S01]  /*22fc0*/  @!P6 STG.E.U8 desc[UR36][R8.64+0xe0], R23 ;  /* 0x0000e0170800e986 */ /* 0x0001e2000c101124 */
[-C--:B------:R-:W-:Y:S01]  /*22fd0*/  FMUL R12, R162, R2.reuse ;  /* 0x00000002a20c7220 */ /* 0x080fe20000400000 */
[----:B------:R-:W-:Y:S01]  /*22fe0*/  ISETP.LT.OR P6, PT, R0, 0xe9, !P2 ;  /* 0x000000e90000780c */ /* 0x000fe200057c1670 */
[-C--:B------:R-:W-:Y:S01]  /*22ff0*/  FMUL R13, R161, R2.reuse ;  /* 0x00000002a10d7220 */ /* 0x080fe20000400000 */
[----:B------:R-:W-:Y:S02]  /*23000*/  FMUL R14, R160, R2 ;  /* 0x00000002a00e7220 */ /* 0x000fe40000400000 */
[----:B-1----:R-:W-:-:S02]  /*23010*/  F2FP.SATFINITE.E4M3.F32.PACK_AB_MERGE_C R19, RZ, R12, RZ ;  /* 0x0000000cff13723e */ /* 0x002fc400048070ff */
[----:B--2---:R-:W-:Y:S01]  /*23020*/  F2FP.SATFINITE.E4M3.F32.PACK_AB_MERGE_C R21, RZ, R13, RZ ;  /* 0x0000000dff15723e */ /* 0x004fe200048070ff */
[----:B------:R-:W-:Y:S01]  /*23030*/  @!P0 STG.E.U8 desc[UR36][R8.64+0xe1], R153 ;  /* 0x0000e19908008986 */ /* 0x000fe2000c101124 */
[C---:B------:R-:W-:Y:S02]  /*23040*/  ISETP.LT.OR P0, PT, R0.reuse, 0xea, !P2 ;  /* 0x000000ea0000780c */ /* 0x040fe40005701670 */
[----:B0-----:R-:W-:Y:S01]  /*23050*/  F2FP.SATFINITE.E4M3.F32.PACK_AB_MERGE_C R23, RZ, R14, RZ ;  /* 0x0000000eff17723e */ /* 0x001fe200048070ff */
[----:B------:R0:W-:Y:S01]  /*23060*/  @!P4 STG.E.U8 desc[UR36][R10.64+0xe8], R19 ;  /* 0x0000e8130a00c986 */ /* 0x0001e2000c101124 */
[C---:B------:R-:W-:Y:S02]  /*23070*/  ISETP.LT.OR P1, PT, R0.reuse, 0xf1, !P3 ;  /* 0x000000f10000780c */ /* 0x040fe40005f21670 */
[C---:B------:R-:W-:Y:S01]  /*23080*/  ISETP.LT.OR P4, PT, R0.reuse, 0xf2, !P3 ;  /* 0x000000f20000780c */ /* 0x040fe20005f81670 */
[----:B------:R1:W-:Y:S01]  /*23090*/  @!P5 STG.E.U8 desc[UR36][R10.64+0xe9], R21 ;  /* 0x0000e9150a00d986 */ /* 0x0003e2000c101124 */
[----:B------:R-:W-:Y:S01]  /*230a0*/  ISETP.LT.OR P5, PT, R0, 0xf1, !P2 ;  /* 0x000000f10000780c */ /* 0x000fe200057a1670 */
[-C--:B------:R-:W-:Y:S01]  /*230b0*/  FMUL R15, R159, R2.reuse ;  /* 0x000000029f0f7220 */ /* 0x080fe20000400000 */
[-C--:B------:R-:W-:Y:S01]  /*230c0*/  FMUL R17, R158, R2.reuse ;  /* 0x000000029e117220 */ /* 0x080fe20000400000 */
[----:B------:R2:W-:Y:S01]  /*230d0*/  @!P6 STG.E.U8 desc[UR36][R8.64+0xe8], R23 ;  /* 0x0000e8170800e986 */ /* 0x0005e2000c101124 */
[-C--:B------:R-:W-:Y:S01]  /*230e0*/  FMUL R12, R157, R2.reuse ;  /* 0x000000029d0c7220 */ /* 0x080fe20000400000 */
[----:B------:R-:W-:Y:S01]  /*230f0*/  ISETP.LT.OR P6, PT, R0, 0xf2, !P2 ;  /* 0x000000f20000780c */ /* 0x000fe200057c1670 */
[-C--:B------:R-:W-:Y:S01]  /*23100*/  FMUL R13, R156, R2.reuse ;  /* 0x000000029c0d7220 */ /* 0x080fe20000400000 */
[----:B------:R-:W-:Y:S01]  /*23110*/  F2FP.SATFINITE.E4M3.F32.PACK_AB_MERGE_C R15, RZ, R15, RZ ;  /* 0x0000000fff0f723e */ /* 0x000fe200048070ff */
[----:B------:R-:W-:Y:S01]  /*23120*/  FMUL R14, R155, R2 ;  /* 0x000000029b0e7220 */ /* 0x000fe20000400000 */
[----:B------:R-:W-:-:S02]  /*23130*/  F2FP.SATFINITE.E4M3.F32.PACK_AB_MERGE_C R17, RZ, R17, RZ ;  /* 0x00000011ff11723e */ /* 0x000fc400048070ff */
[----:B0-----:R-:W-:Y:S02]  /*23140*/  F2FP.SATFINITE.E4M3.F32.PACK_AB_MERGE_C R19, RZ, R12, RZ ;  /* 0x0000000cff13723e */ /* 0x001fe400048070ff */
[----:B-1----:R-:W-:Y:S01]  /*23150*/  F2FP.SATFINITE.E4M3.F32.PACK_AB_MERGE_C R21, RZ, R13, RZ ;  /* 0x0000000dff15723e */ /* 0x002fe200048070ff */
[----:B------:R0:W-:Y:S01]  /*23160*/  @!P0 STG.E.U8 desc[UR36][R8.64+0xe9], R15 ;  /* 0x0000e90f08008986 */ /* 0x0001e2000c101124 */
[----:B--2---:R-:W-:-:S03]  /*23170*/  F2FP.SATFINITE.E4M3.F32.PACK_AB_MERGE_C R23, RZ, R14, RZ ;  /* 0x0000000eff17723e */ /* 0x004fc600048070ff */
[----:B------:R1:W-:Y:S01]  /*23180*/  @!P1 STG.E.U8 desc[UR36][R10.64+0xf0], R17 ;  /* 0x0000f0110a009986 */ /* 0x0003e2000c101124 */
[----:B------:R-:W-:-:S03]  /*23190*/  ISETP.GE.AND P1, PT, R3, 0x81, PT ;  /* 0x000000810300780c */ /* 0x000fc60003f26270 */
[----:B------:R2:W-:Y:S01]  /*231a0*/  @!P4 STG.E.U8 desc[UR36][R10.64+0xf1], R19 ;  /* 0x0000f1130a00c986 */ /* 0x0005e2000c101124 */
[C---:B------:R-:W-:Y:S02]  /*231b0*/  ISETP.LT.OR P4, PT, R0.reuse, 0xf9, !P3 ;  /* 0x000000f90000780c */ /* 0x040fe40005f81670 */
[C---:B------:R-:W-:Y:S01]  /*231c0*/  ISETP.LT.OR P3, PT, R0.reuse, 0xfa, !P3 ;  /* 0x000000fa0000780c */ /* 0x040fe20005f61670 */
[----:B------:R-:W-:Y:S01]  /*231d0*/  @!P5 STG.E.U8 desc[UR36][R8.64+0xf0], R21 ;  /* 0x0000f0150800d986 */ /* 0x000fe2000c101124 */
[C---:B------:R-:W-:Y:S02]  /*231e0*/  ISETP.LT.OR P5, PT, R0.reuse, 0xf9, !P2 ;  /* 0x000000f90000780c */ /* 0x040fe400057a1670 */
[----:B------:R-:W-:Y:S01]  /*231f0*/  ISETP.LT.OR P2, PT, R0, 0xfa, !P2 ;  /* 0x000000fa0000780c */ /* 0x000fe20005741670 */
[----:B------:R-:W-:Y:S01]  /*23200*/  @!P6 STG.E.U8 desc[UR36][R8.64+0xf1], R23 ;  /* 0x0000f1170800e986 */ /* 0x000fe2000c101124 */
[----:B------:R-:W-:Y:S01]  /*23210*/  ISETP.GE.AND P0, PT, R3, 0x89, PT ;  /* 0x000000890300780c */ /* 0x000fe20003f06270 */
[-C--:B------:R-:W-:Y:S01]  /*23220*/  FMUL R3, R154, R2.reuse ;  /* 0x000000029a037220 */ /* 0x080fe20000400000 */
[-C--:B------:R-:W-:Y:S01]  /*23230*/  FMUL R12, R152, R2.reuse ;  /* 0x00000002980c7220 */ /* 0x080fe20000400000 */
[----:B------:R-:W-:Y:S01]  /*23240*/  ISETP.LT.OR P6, PT, R0, 0x1, !P1 ;  /* 0x000000010000780c */ /* 0x000fe20004fc1670 */
[-C--:B------:R-:W-:Y:S01]  /*23250*/  FMUL R14, R20, R2.reuse ;  /* 0x00000002140e7220 */ /* 0x080fe20000400000 */
[-C--:B------:R-:W-:Y:S01]  /*23260*/  FMUL R13, R22, R2.reuse ;  /* 0x00000002160d7220 */ /* 0x080fe20000400000 */
[----:B------:R-:W-:Y:S01]  /*23270*/  FMUL R24, R24, R2 ;  /* 0x0000000218187220 */ /* 0x000fe20000400000 */
[----:B------:R-:W-:-:S02]  /*23280*/  F2FP.SATFINITE.E4M3.F32.PACK_AB_MERGE_C R3, RZ, R3, RZ ;  /* 0x00000003ff03723e */ /* 0x000fc400048070ff */
[----:B0-----:R-:W-:Y:S02]  /*23290*/  F2FP.SATFINITE.E4M3.F32.PACK_AB_MERGE_C R15, RZ, R12, RZ ;  /* 0x0000000cff0f723e */ /* 0x001fe400048070ff */
[----:B-1----:R-:W-:Y:S02]  /*232a0*/  F2FP.SATFINITE.E4M3.F32.PACK_AB_MERGE_C R17, RZ, R14, RZ ;  /* 0x0000000eff11723e */ /* 0x002fe400048070ff */
[----:B------:R-:W-:Y:S02]  /*232b0*/  F2FP.SATFINITE.E4M3.F32.PACK_AB_MERGE_C R13, RZ, R13, RZ ;  /* 0x0000000dff0d723e */ /* 0x000fe400048070ff */
[----:B--2---:R-:W-:Y:S01]  /*232c0*/  F2FP.SATFINITE.E4M3.F32.PACK_AB_MERGE_C R19, RZ, R24, RZ ;  /* 0x00000018ff13723e */ /* 0x004fe200048070ff */
[----:B------:R0:W-:Y:S01]  /*232d0*/  @!P4 STG.E.U8 desc[UR36][R10.64+0xf8], R3 ;  /* 0x0000f8030a00c986 */ /* 0x0001e2000c101124 */
[----:B------:R-:W-:-:S03]  /*232e0*/  ISETP.LT.OR P4, PT, R0, 0x2, !P0 ;  /* 0x000000020000780c */ /* 0x000fc60004781670 */
[----:B------:R-:W-:Y:S01]  /*232f0*/  @!P3 STG.E.U8 desc[UR36][R10.64+0xf9], R15 ;  /* 0x0000f90f0a00b986 */ /* 0x000fe2000c101124 */
[----:B------:R-:W-:-:S03]  /*23300*/  ISETP.LT.OR P3, PT, R0, 0x1, !P0 ;  /* 0x000000010000780c */ /* 0x000fc60004761670 */
[----:B------:R-:W-:Y:S01]  /*23310*/  @!P2 STG.E.U8 desc[UR36][R8.64+0xf9], R17 ;  /* 0x0000f9110800a986 */ /* 0x000fe2000c101124 */
[----:B------:R-:W-:-:S03]  /*23320*/  ISETP.LT.OR P2, PT, R0, 0x2, !P1 ;  /* 0x000000020000780c */ /* 0x000fc60004f41670 */
[----:B------:R1:W-:Y:S01]  /*23330*/  @!P5 STG.E.U8 desc[UR36][R8.64+0xf8], R13 ;  /* 0x0000f80d0800d986 */ /* 0x0003e2000c101124 */
[C---:B------:R-:W-:Y:S01]  /*23340*/  ISETP.LT.OR P5, PT, R0.reuse, 0x9, !P1 ;  /* 0x000000090000780c */ /* 0x040fe20004fa1670 */
[-C--:B------:R-:W-:Y:S02]  /*23350*/  FMUL R25, R25, R2.reuse ;  /* 0x0000000219197220 */ /* 0x080fe40000400000 */
[----:B------:R-:W-:Y:S01]  /*23360*/  @!P6 STG.E.U8 desc[UR36][R6.64], R19 ;  /* 0x000000130600e986 */ /* 0x000fe2000c101124 */
[----:B------:R-:W-:Y:S01]  /*23370*/  ISETP.LT.OR P6, PT, R0, 0xa, !P1 ;  /* 0x0000000a0000780c */ /* 0x000fe20004fc1670 */
[-C--:B------:R-:W-:Y:S01]  /*23380*/  FMUL R26, R26, R2.reuse ;  /* 0x000000021a1a7220 */ /* 0x080fe20000400000 */
[-C--:B------:R-:W-:Y:S01]  /*23390*/  FMUL R27, R27, R2.reuse ;  /* 0x000000021b1b7220 */ /* 0x080fe20000400000 */
[-C--:B------:R-:W-:Y:S01]  /*233a0*/  FMUL R28, R28, R2.reuse ;  /* 0x000000021c1c7220 */ /* 0x080fe20000400000 */
[----:B------:R-:W-:Y:S01]  /*233b0*/  FMUL R29, R29, R2 ;  /* 0x000000021d1d7220 */ /* 0x000fe20000400000 */
[----:B------:R-:W-:-:S02]  /*233c0*/  F2FP.SATFINITE.E4M3.F32.PACK_AB_MERGE_C R25, RZ, R25, RZ ;  /* 0x00000019ff19723e */ /* 0x000fc400048070ff */
[----:B0-----:R-:W-:Y:S02]  /*233d0*/  F2FP.SATFINITE.E4M3.F32.PACK_AB_MERGE_C R3, RZ, R26, RZ ;  /* 0x0000001aff03723e */ /* 0x001fe400048070ff */
[----:B------:R-:W-:Y:S02]  /*233e0*/  F2FP.SATFINITE.E4M3.F32.PACK_AB_MERGE_C R27, RZ, R27, RZ ;  /* 0x0000001bff1b723e */ /* 0x000fe400048070ff */
[----:B-1----:R-:W-:Y:S02]  /*233f0*/  F2FP.SATFINITE.E4M3.F32.PACK_AB_MERGE_C R9, RZ, R28, RZ ;  /* 0x0000001cff09723e */ /* 0x002fe400048070ff */
        /* <DEDUP_REMOVED lines=9> */
[----:B------:R-:W-:Y:S01]  /*23490*/  @!P6 STG.E.U8 desc[UR36][R6.64+0x9], R29 ;  /* 0x0000091d0600e986 */ /* 0x000fe2000c101124 */
[----:B------:R-:W-:Y:S01]  /*234a0*/  ISETP.LT.OR P6, PT, R0, 0x12, !P1 ;  /* 0x000000120000780c */ /* 0x000fe20004fc1670 */
[-C--:B------:R-:W-:Y:S01]  /*234b0*/  FMUL R30, R30, R2.reuse ;  /* 0x000000021e1e7220 */ /* 0x080fe20000400000 */
[-C--:B------:R-:W-:Y:S01]  /*234c0*/  FMUL R31, R31, R2.reuse ;  /* 0x000000021f1f7220 */ /* 0x080fe20000400000 */
[-C--:B------:R-:W-:Y:S01]  /*234d0*/  FMUL R32, R32, R2.reuse ;  /* 0x0000000220207220 */ /* 0x080fe20000400000 */
[-C--:B------:R-:W-:Y:S01]  /*234e0*/  FMUL R33, R33, R2.reuse ;  /* 0x0000000221217220 */ /* 0x080fe20000400000 */
[----:B------:R-:W-:Y:S01]  /*234f0*/  FMUL R34, R34, R2 ;  /* 0x0000000222227220 */ /* 0x000fe20000400000 */
[----:B0-----:R-:W-:Y:S02]  /*23500*/  F2FP.SATFINITE.E4M3.F32.PACK_AB_MERGE_C R3, RZ, R30, RZ ;  /* 0x0000001eff03723e */ /* 0x001fe400048070ff */
[----:B------:R-:W-:Y:S02]  /*23510*/  F2FP.SATFINITE.E4M3.F32.PACK_AB_MERGE_C R31, RZ, R31, RZ ;  /* 0x0000001fff1f723e */ /* 0x000fe400048070ff */
[----:B-1----:R-:W-:-:S02]  /*23520*/  F2FP.SATFINITE.E4M3.F32.PACK_AB_MERGE_C R9, RZ, R32, RZ ;  /* 0x00000020ff09723e */ /* 0x002fc400048070ff */
[----:B------:R-:W-:Y:S02]  /*23530*/  F2FP.SATFINITE.E4M3.F32.PACK_AB_MERGE_C R33, RZ, R33, RZ ;  /* 0x00000021ff21723e */ /* 0x000fe400048070ff */
[----:B------:R-:W-:Y:S01]  /*23540*/  F2FP.SATFINITE.E4M3.F32.PACK_AB_MERGE_C R11, RZ, R34, RZ ;  /* 0x00000022ff0b723e */ /* 0x000fe200048070ff */
[----:B------:R0:W-:Y:S01]  /*23550*/  @!P3 STG.E.U8 desc[UR36][R4.64+0x8], R3 ;  /* 0x000008030400b986 */ /* 0x0001e2000c101124 */
[----:B------:R-:W-:-:S03]  /*23560*/  ISETP.LT.OR P3, PT, R0, 0x12, !P0 ;  /* 0x000000120000780c */ /* 0x000fc60004761670 */
[----:B------:R-:W-:Y:S01]  /*23570*/  @!P4 STG.E.U8 desc[UR36][R4.64+0x9], R31 ;  /* 0x0000091f0400c986 */ /* 0x000fe2000c101124 */
[----:B------:R-:W-:-:S03]  /*23580*/  ISETP.LT.OR P4, PT, R0, 0x1a, !P1 ;  /* 0x0000001a0000780c */ /* 0x000fc60004f81670 */
[----:B------:R1:W-:Y:S01]  /*23590*/  @!P5 STG.E.U8 desc[UR36][R6.64+0x10], R9 ;  /* 0x000010090600d986 */ /* 0x0003e2000c101124 */
[----:B------:R-:W-:-:S03]  /*235a0*/  ISETP.LT.OR P5, PT, R0, 0x19, !P0 ;  /* 0x000000190000780c */ /* 0x000fc600047a1670 */
[----:B------:R-:W-:Y:S01]  /*235b0*/  @!P6 STG.E.U8 desc[UR36][R6.64+0x11], R33 ;  /* 0x000011210600e986 */ /* 0x000fe2000c101124 */
        /* <DEDUP_REMOVED lines=8> */
[----:B------:R-:W-:Y:S02]  /*23640*/  F2FP.SATFINITE.E4M3.F32.PACK_AB_MERGE_C R35, RZ, R35, RZ ;  /* 0x00000023ff23723e */ /* 0x000fe400048070ff */
[----:B0-----:R-:W-:Y:S02]  /*23650*/  F2FP.SATFINITE.E4M3.F32.PACK_AB_MERGE_C R3, RZ, R36, RZ ;  /* 0x00000024ff03723e */ /* 0x001fe400048070ff */
[----:B------:R-:W-:-:S02]  /*23660*/  F2FP.SATFINITE.E4M3.F32.PACK_AB_MERGE_C R37, RZ, R37, RZ ;  /* 0x00000025ff25723e */ /* 0x000fc400048070ff */
        /* <DEDUP_REMOVED lines=226> */
[----:B------:R1:W-:Y:S04]  /*24490*/  @!P5 STG.E.U8 desc[UR36][R6.64+0x88], R9 ;  /* 0x000088090600d986 */ /* 0x0003e8000c101124 */
[----:B------:R-:W-:Y:S01]  /*244a0*/  @!P6 STG.E.U8 desc[UR36][R6.64+0x89], R93 ;  /* 0x0000895d0600e986 */ /* 0x000fe2000c101124 */
[----:B------:R-:W-:-:S03]  /*244b0*/  FMUL R95, R95, R2 ;  /* 0x000000025f5f7220 */ /* 0x000fc60000400000 */
[----:B------:R-:W-:Y:S01]  /*244c0*/  @!P2 STG.E.U8 desc[UR36][R4.64+0x88], R11 ;  /* 0x0000880b0400a986 */ /* 0x000fe2000c101124 */
[----:B------:R-:W-:Y:S01]  /*244d0*/  ISETP.LT.OR P2, PT, R0, 0x91, !P1 ;  /* 0x000000910000780c */ /* 0x000fe20004f41670 */
[-C--:B------:R-:W-:Y:S01]  /*244e0*/  FMUL R96, R96, R2.reuse ;  /* 0x0000000260607220 */ /* 0x080fe20000400000 */
[C---:B------:R-:W-:Y:S02]  /*244f0*/  ISETP.LT.OR P5, PT, R0.reuse, 0x91, !P0 ;  /* 0x000000910000780c */ /* 0x040fe400047a1670 */
[----:B------:R-:W-:Y:S01]  /*24500*/  ISETP.LT.OR P6, PT, R0, 0x92, !P0 ;  /* 0x000000920000780c */ /* 0x000fe200047c1670 */
[-C--:B------:R-:W-:Y:S01]  /*24510*/  FMUL R97, R97, R2.reuse ;  /* 0x0000000261617220 */ /* 0x080fe20000400000 */
[-C--:B------:R-:W-:Y:S01]  /*24520*/  FMUL R98, R98, R2.reuse ;  /* 0x0000000262627220 */ /* 0x080fe20000400000 */
[----:B------:R-:W-:Y:S01]  /*24530*/  FMUL R99, R99, R2 ;  /* 0x0000000263637220 */ /* 0x000fe20000400000 */
[----:B------:R-:W-:Y:S02]  /*24540*/  F2FP.SATFINITE.E4M3.F32.PACK_AB_MERGE_C R95, RZ, R95, RZ ;  /* 0x0000005fff5f723e */ /* 0x000fe400048070ff */
[----:B0-----:R-:W-:-:S02]  /*24550*/  F2FP.SATFINITE.E4M3.F32.PACK_AB_MERGE_C R3, RZ, R96, RZ ;  /* 0x00000060ff03723e */ /* 0x001fc400048070ff */
        /* <DEDUP_REMOVED lines=150> */
[----:B------:R-:W-:-:S03]  /*24ec0*/  FMUL R135, R135, R2 ;  /* 0x0000000287877220 */ /* 0x000fc60000400000 */
[----:B------:R-:W-:Y:S01]  /*24ed0*/  @!P2 STG.E.U8 desc[UR36][R4.64+0xd8], R11 ;  /* 0x0000d80b0400a986 */ /* 0x000fe2000c101124 */
[----:B------:R-:W-:Y:S01]  /*24ee0*/  ISETP.LT.OR P2, PT, R0, 0xe1, !P1 ;  /* 0x000000e10000780c */ /* 0x000fe20004f41670 */
[-C--:B------:R-:W-:Y:S01]  /*24ef0*/  FMUL R136, R136, R2.reuse ;  /* 0x0000000288887220 */ /* 0x080fe20000400000 */
[----:B------:R-:W-:Y:S01]  /*24f00*/  ISETP.LT.OR P6, PT, R0, 0xe2, !P0 ;  /* 0x000000e20000780c */ /* 0x000fe200047c1670 */
        /* <DEDUP_REMOVED lines=15> */
[----:B------:R-:W-:Y:S01]  /*25000*/  ISETP.LT.OR P5, PT, R0, 0xea, !P0 ;  /* 0x000000ea0000780c */ /* 0x000fe200047a1670 */
[-C--:B------:R-:W-:Y:S02]  /*25010*/  FMUL R140, R140, R2.reuse ;  /* 0x000000028c8c7220 */ /* 0x080fe40000400000 */
[----:B------:R-:W-:Y:S01]  /*25020*/  @!P6 STG.E.U8 desc[UR36][R4.64+0xe1], R139 ;  /* 0x0000e18b0400e986 */ /* 0x000fe2000c101124 */
[----:B------:R-:W-:Y:S01]  /*25030*/  ISETP.LT.OR P6, PT, R0, 0xf1, !P1 ;  /* 0x000000f10000780c */ /* 0x000fe20004fc1670 */
[-C--:B------:R-:W-:Y:S01]  /*25040*/  FMUL R141, R141, R2.reuse ;  /* 0x000000028d8d7220 */ /* 0x080fe20000400000 */
[-C--:B------:R-:W-:Y:S01]  /*25050*/  FMUL R142, R142, R2.reuse ;  /* 0x000000028e8e7220 */ /* 0x080fe20000400000 */
[-C--:B------:R-:W-:Y:S01]  /*25060*/  FMUL R143, R143, R2.reuse ;  /* 0x000000028f8f7220 */ /* 0x080fe20000400000 */
[----:B------:R-:W-:Y:S01]  /*25070*/  FMUL R144, R144, R2 ;  /* 0x0000000290907220 */ /* 0x000fe20000400000 */
[----:B0-----:R-:W-:-:S02]  /*25080*/  F2FP.SATFINITE.E4M3.F32.PACK_AB_MERGE_C R3, RZ, R140, RZ ;  /* 0x0000008cff03723e */ /* 0x001fc400048070ff */
[----:B------:R-:W-:Y:S02]  /*25090*/  F2FP.SATFINITE.E4M3.F32.PACK_AB_MERGE_C R141, RZ, R141, RZ ;  /* 0x0000008dff8d723e */ /* 0x000fe400048070ff */
[----:B-1----:R-:W-:Y:S02]  /*250a0*/  F2FP.SATFINITE.E4M3.F32.PACK_AB_MERGE_C R9, RZ, R142, RZ ;  /* 0x0000008eff09723e */ /* 0x002fe400048070ff */
        /* <DEDUP_REMOVED lines=10> */
[----:B------:R2:W-:Y:S01]  /*25150*/  @!P6 STG.E.U8 desc[UR36][R6.64+0xf0], R11 ;  /* 0x0000f00b0600e986 */ /* 0x0005e2000c101124 */
[C---:B------:R-:W-:Y:S01]  /*25160*/  ISETP.LT.OR P6, PT, R0.reuse, 0xf2, !P0 ;  /* 0x000000f20000780c */ /* 0x040fe200047c1670 */
[-C--:B------:R-:W-:Y:S01]  /*25170*/  FMUL R145, R145, R2.reuse ;  /* 0x0000000291917220 */ /* 0x080fe20000400000 */
[----:B------:R-:W-:Y:S01]  /*25180*/  ISETP.LT.OR P5, PT, R0, 0xf9, !P0 ;  /* 0x000000f90000780c */ /* 0x000fe200047a1670 */
[-C--:B------:R-:W-:Y:S01]  /*25190*/  FMUL R146, R146, R2.reuse ;  /* 0x0000000292927220 */ /* 0x080fe20000400000 */
[----:B------:R-:W-:Y:S01]  /*251a0*/  ISETP.LT.OR P0, PT, R0, 0xfa, !P0 ;  /* 0x000000fa0000780c */ /* 0x000fe20004701670 */
[-C--:B------:R-:W-:Y:S01]  /*251b0*/  FMUL R147, R147, R2.reuse ;  /* 0x0000000293937220 */ /* 0x080fe20000400000 */
        /* <DEDUP_REMOVED lines=8> */
[----:B------:R-:W-:Y:S02]  /*25240*/  F2FP.SATFINITE.E4M3.F32.PACK_AB_MERGE_C R149, RZ, R149, RZ ;  /* 0x00000095ff95723e */ /* 0x000fe400048070ff */
[----:B--2---:R-:W-:Y:S02]  /*25250*/  F2FP.SATFINITE.E4M3.F32.PACK_AB_MERGE_C R11, RZ, R150, RZ ;  /* 0x00000096ff0b723e */ /* 0x004fe400048070ff */
[----:B------:R-:W-:Y:S01]  /*25260*/  F2FP.SATFINITE.E4M3.F32.PACK_AB_MERGE_C R151, RZ, R151, RZ ;  /* 0x00000097ff97723e */ /* 0x000fe200048070ff */
[----:B------:R0:W-:Y:S04]  /*25270*/  @!P2 STG.E.U8 desc[UR36][R6.64+0xf1], R145 ;  /* 0x0000f1910600a986 */ /* 0x0001e8000c101124 */
[----:B------:R0:W-:Y:S04]  /*25280*/  @!P4 STG.E.U8 desc[UR36][R4.64+0xf0], R3 ;  /* 0x0000f0030400c986 */ /* 0x0001e8000c101124 */
[----:B------:R0:W-:Y:S04]  /*25290*/  @!P6 STG.E.U8 desc[UR36][R4.64+0xf1], R147 ;  /* 0x0000f1930400e986 */ /* 0x0001e8000c101124 */
[----:B------:R0:W-:Y:S04]  /*252a0*/  @!P3 STG.E.U8 desc[UR36][R6.64+0xf8], R9 ;  /* 0x0000f8090600b986 */ /* 0x0001e8000c101124 */
[----:B------:R0:W-:Y:S04]  /*252b0*/  @!P1 STG.E.U8 desc[UR36][R6.64+0xf9], R149 ;  /* 0x0000f99506009986 */ /* 0x0001e8000c101124 */
[----:B------:R0:W-:Y:S04]  /*252c0*/  @!P5 STG.E.U8 desc[UR36][R4.64+0xf8], R11 ;  /* 0x0000f80b0400d986 */ /* 0x0001e8000c101124 */
[----:B------:R0:W-:Y:S02]  /*252d0*/  @!P0 STG.E.U8 desc[UR36][R4.64+0xf9], R151 ;  /* 0x0000f99704008986 */ /* 0x0001e4000c101124 */
.L_x_553:
[----:B------:R-:W-:Y:S05]  /*252e0*/  BSYNC B0 ;  /* 0x0000000000007941 */ /* 0x000fea0003800000 */
.L_x_39:
[----:B0-----:R-:W2:Y:S04]  /*252f0*/  LDL.LU R5, [R1+0x200] ;  /* 0x0002000001057983 */ /* 0x001ea80000300800 */
[----:B------:R-:W2:Y:S01]  /*25300*/  LDL.LU R4, [R1+0x204] ;  /* 0x0002040001047983 */ /* 0x000ea20000300800 */
[----:B------:R-:W-:Y:S01]  /*25310*/  ULDC UR4, c[0x0][0xc] ;  /* 0x0000030000047ab9 */ /* 0x000fe20000000800 */
[----:B------:R-:W-:Y:S01]  /*25320*/  ULDC UR5, c[0x0][0x10] ;  /* 0x0000040000057ab9 */ /* 0x000fe20000000800 */
[----:B------:R-:W2:Y:S01]  /*25330*/  LDC R3, c[0x0][0x14] ;  /* 0x00000500ff037b82 */ /* 0x000ea20000000800 */
[----:B------:R-:W-:Y:S01]  /*25340*/  UIMAD.WIDE.U32 UR4, UR4, UR5, URZ ;  /* 0x00000005040472a5 */ /* 0x000fe2000f8e003f */
[----:B-----5:R-:W-:Y:S01]  /*25350*/  PRMT R0, RZ, 0x7610, R0 ;  /* 0x00007610ff007816 */ /* 0x020fe20000000000 */
[----:B------:R-:W-:Y:S01]  /*25360*/  UMOV UR41, 0xffffffff ;  /* 0xffffffff00297882 */ /* 0x000fe20000000000 */
[----:B------:R-:W-:-:S03]  /*25370*/  UMOV UR44, 0xffffffff ;  /* 0xffffffff002c7882 */ /* 0x000fc60000000000 */
[----:B--2---:R-:W-:-:S04]  /*25380*/  IMAD.WIDE.U32 R4, R3, UR4, R4 ;  /* 0x0000000403047c25 */ /* 0x004fc8000f8e0004 */
[----:B------:R-:W-:Y:S01]  /*25390*/  IMAD R3, R3, UR5, RZ ;  /* 0x0000000503037c24 */ /* 0x000fe2000f8e02ff */
[----:B------:R-:W-:Y:S01]  /*253a0*/  ULDC.64 UR4, c[0x0][0x650] ;  /* 0x0001940000047ab9 */ /* 0x000fe20000000a00 */
[----:B------:R-:W-:Y:S01]  /*253b0*/  IMAD.MOV.U32 R7, RZ, RZ, R4 ;  /* 0x000000ffff077224 */ /* 0x000fe200078e0004 */
[----:B------:R-:W-:Y:S01]  /*253c0*/  ISETP.GE.U32.AND P0, PT, R4, UR4, PT ;  /* 0x0000000404007c0c */ /* 0x000fe2000bf06070 */
[----:B------:R-:W-:-:S05]  /*253d0*/  IMAD.IADD R6, R5, 0x1, R3 ;  /* 0x0000000105067824 */ /* 0x000fca00078e0203 */
[----:B------:R0:W-:Y:S01]  /*253e0*/  STL [R1+0x200], R6 ;  /* 0x0002000601007387 */ /* 0x0001e20000100800 */
[----:B------:R-:W-:-:S03]  /*253f0*/  ISETP.GE.U32.AND.EX P0, PT, R6, UR5, PT, P0 ;  /* 0x0000000506007c0c */ /* 0x000fc6000bf06100 */
[----:B------:R0:W-:Y:S10]  /*25400*/  STL [R1+0x204], R7 ;  /* 0x0002040701007387 */ /* 0x0001f40000100800 */
[----:B0-----:R-:W-:Y:S05]  /*25410*/  @P0 BRA `(.L_x_554) ;  /* 0x0000000400880947 */ /* 0x001fea0003800000 */
[----:B------:R-:W0:Y:S01]  /*25420*/  S2UR UR6, SR_CTAID.X ;  /* 0x00000000000679c3 */ /* 0x000e220000002500 */
[----:B------:R-:W-:Y:S01]  /*25430*/  ULDC.64 UR12, c[0x0][0x628] ;  /* 0x00018a00000c7ab9 */ /* 0x000fe20000000a00 */
[----:B------:R-:W-:Y:S01]  /*25440*/  ULDC UR4, c[0x0][0x150] ;  /* 0x0000540000047ab9 */ /* 0x000fe20000000800 */
[----:B------:R-:W-:Y:S01]  /*25450*/  ISETP.NE.U32.AND P0, PT, RZ, UR12, PT ;  /* 0x0000000cff007c0c */ /* 0x000fe2000bf05070 */
[----:B------:R-:W-:Y:S01]  /*25460*/  ULDC UR15, c[0x0][0x630] ;  /* 0x00018c00000f7ab9 */ /* 0x000fe20000000800 */
[C---:B------:R-:W-:Y:S01]  /*25470*/  R2UR UR16, R7.reuse ;  /* 0x00000000071072ca */ /* 0x040fe200000e0000 */
[----:B------:R-:W-:Y:S01]  /*25480*/  ULDC UR19, c[0x0][0x154] ;  /* 0x0000550000137ab9 */ /* 0x000fe20000000800 */
[----:B------:R-:W-:Y:S01]  /*25490*/  ISETP.NE.AND.EX P0, PT, RZ, UR13, PT, P0 ;  /* 0x0000000dff007c0c */ /* 0x000fe2000bf05300 */
[----:B------:R-:W2:Y:S01]  /*254a0*/  S2UR UR18, SR_CTAID.Y ;  /* 0x00000000001279c3 */ /* 0x000ea20000002600 */
[----:B------:R-:W-:Y:S02]  /*254b0*/  R2UR UR17, R6 ;  /* 0x00000000061172ca */ /* 0x000fe400000e0000 */
[----:B------:R-:W-:-:S02]  /*254c0*/  R2UR UR10, R7 ;  /* 0x00000000070a72ca */ /* 0x000fc400000e0000 */
[----:B------:R-:W-:Y:S02]  /*254d0*/  R2UR UR11, R6 ;  /* 0x00000000060b72ca */ /* 0x000fe400000e0000 */
[----:B0-----:R-:W-:-:S05]  /*254e0*/  I2FP.F32.U32 R0, UR6 ;  /* 0x0000000600007c45 */ /* 0x001fca0008201000 */
[----:B------:R-:W-:-:S04]  /*254f0*/  FMUL R0, R0, UR4 ;  /* 0x0000000400007c20 */ /* 0x000fc80008400000 */
[----:B------:R0:W0:Y:S01]  /*25500*/  F2I.U32.TRUNC.NTZ R3, R0 ;  /* 0x0000000000037305 */ /* 0x000022000020f000 */
[----:B--2---:R-:W-:Y:S05]  /*25510*/  @!P0 BRA `(.L_x_555) ;  /* 0x0000000000308947 */ /* 0x004fea0003800000 */
        /* <DEDUP_REMOVED lines=12> */
.L_x_555:
[----:B------:R-:W-:Y:S01]  /*255e0*/  USHF.R.U64 UR44, UR10, UR15, UR11 ;  /* 0x0000000f0a2c7299 */ /* 0x000fe2000800120b */
[----:B0-----:R-:W-:Y:S01]  /*255f0*/  I2FP.F32.U32 R0, UR18 ;  /* 0x0000001200007c45 */ /* 0x001fe20008201000 */
[----:B------:R-:W-:Y:S02]  /*25600*/  USHF.R.U32.HI UR4, URZ, UR15, UR11 ;  /* 0x0000000f3f047299 */ /* 0x000fe4000801160b */
        /* <DEDUP_REMOVED lines=8> */
[----:B------:R-:W-:Y:S01]  /*25690*/  UIMAD.WIDE.U32 UR8, UR10, UR12, UR8 ;  /* 0x0000000c0a0872a5 */ /* 0x000fe2000f8e0008 */
[----:B------:R-:W-:Y:S01]  /*256a0*/  R2UR UR12, R3 ;  /* 0x00000000030c72ca */ /* 0x000fe200000e0000 */
[----:B------:R-:W-:Y:S01]  /*256b0*/  UIMAD UR10, UR10, UR13, UR4 ;  /* 0x0000000d0a0a72a4 */ /* 0x000fe2000f8e0204 */
[----:B------:R-:W-:Y:S01]  /*256c0*/  ULDC UR11, c[0x0][0x618] ;  /* 0x00018600000b7ab9 */ /* 0x000fe20000000800 */
[----:B------:R-:W-:Y:S02]  /*256d0*/  ULDC UR21, c[0x0][0x658] ;  /* 0x0001960000157ab9 */ /* 0x000fe40000000800 */
[----:B------:R-:W-:Y:S01]  /*256e0*/  UIADD3 UR9, UR9, UR10, URZ ;  /* 0x0000000a09097290 */ /* 0x000fe2000fffe03f */
[----:B------:R-:W-:Y:S01]  /*256f0*/  UMOV UR15, 0xffffffff ;  /* 0xffffffff000f7882 */ /* 0x000fe20000000000 */
[----:B------:R-:W-:Y:S01]  /*25700*/  ULDC.64 UR4, c[0x0][0x640] ;  /* 0x0001900000047ab9 */ /* 0x000fe20000000a00 */
[----:B------:R-:W-:Y:S01]  /*25710*/  USHF.L.U32 UR15, UR15, UR21, URZ ;  /* 0x000000150f0f7299 */ /* 0x000fe2000800063f */
[----:B------:R-:W-:Y:S01]  /*25720*/  ISETP.NE.U32.AND P0, PT, RZ, UR4, PT ;  /* 0x00000004ff007c0c */ /* 0x000fe2000bf05070 */
[----:B------:R-:W-:-:S02]  /*25730*/  USHF.R.U64 UR16, UR8, UR11, UR9 ;  /* 0x0000000b08107299 */ /* 0x000fc40008001209 */
[----:B------:R-:W-:Y:S01]  /*25740*/  USHF.R.U32.HI UR8, URZ, UR11, UR9 ;  /* 0x0000000b3f087299 */ /* 0x000fe20008011609 */
[----:B0-----:R-:W-:Y:S01]  /*25750*/  R2UR UR14, R0 ;  /* 0x00000000000e72ca */ /* 0x001fe200000e0000 */
[----:B------:R-:W-:Y:S01]  /*25760*/  ULDC UR17, c[0x0][0x608] ;  /* 0x0001820000117ab9 */ /* 0x000fe20000000800 */
[----:B------:R-:W-:Y:S01]  /*25770*/  ULOP3.LUT UR45, URZ, UR15, URZ, 0x33, !UPT ;  /* 0x0000000f3f2d7292 */ /* 0x000fe2000f8e333f */
[----:B------:R-:W-:Y:S01]  /*25780*/  ISETP.NE.AND.EX P0, PT, RZ, UR5, PT, P0 ;  /* 0x00000005ff007c0c */ /* 0x000fe2000bf05300 */
[----:B------:R-:W-:Y:S02]  /*25790*/  USHF.R.U64 UR15, UR16, UR17, UR8 ;  /* 0x00000011100f7299 */ /* 0x000fe40008001208 */
[----:B------:R-:W-:Y:S02]  /*257a0*/  USHF.R.U32.HI UR8, URZ, UR17, UR8 ;  /* 0x000000113f087299 */ /* 0x000fe40008011608 */
[----:B------:R-:W-:Y:S02]  /*257b0*/  UIADD3 UR12, -UR12, URZ, URZ ;  /* 0x0000003f0c0c7290 */ /* 0x000fe4000fffe13f */
[----:B------:R-:W-:Y:S01]  /*257c0*/  USHF.R.U64 UR17, UR15, UR21, UR8 ;  /* 0x000000150f117299 */ /* 0x000fe20008001208 */
[----:B------:R-:W-:Y:S01]  /*257d0*/  UMOV UR19, 0x1 ;  /* 0x0000000100137882 */ /* 0x000fe20000000000 */
[----:B------:R-:W-:Y:S01]  /*257e0*/  ULDC UR13, c[0x0][0x144] ;  /* 0x00005100000d7ab9 */ /* 0x000fe20000000800 */
[----:B------:R-:W-:Y:S01]  /*257f0*/  ULDC UR7, c[0x0][0x600] ;  /* 0x0001800000077ab9 */ /* 0x000fe20000000800 */
[----:B------:R-:W-:-:S02]  /*25800*/  USHF.L.U32 UR24, UR19, UR21, URZ ;  /* 0x0000001513187299 */ /* 0x000fc4000800063f */
[----:B------:R-:W-:Y:S02]  /*25810*/  USHF.R.U32.HI UR8, URZ, UR21, UR8 ;  /* 0x000000153f087299 */ /* 0x000fe40008011608 */
[----:B------:R-:W-:Y:S02]  /*25820*/  UIMAD UR21, UR13, UR12, UR6 ;  /* 0x0000000c0d1572a4 */ /* 0x000fe4000f8e0206 */
[----:B------:R-:W-:Y:S02]  /*25830*/  UIADD3 UR20, UR7, -0x1, URZ ;  /* 0xffffffff07147890 */ /* 0x000fe4000fffe03f */
[----:B------:R-:W-:Y:S01]  /*25840*/  UIADD3 UR19, -UR14, URZ, URZ ;  /* 0x0000003f0e137290 */ /* 0x000fe2000fffe13f */
        /* <DEDUP_REMOVED lines=17> */
.L_x_556:
[----:B------:R-:W-:Y:S01]  /*25960*/  UISETP.NE.AND UP0, UPT, UR42, URZ, UPT ;  /* 0x0000003f2a00728c */ /* 0x000fe2000bf05270 */
[----:B------:R-:W-:Y:S01]  /*25970*/  IMAD.MOV.U32 R0, RZ, RZ, 0x1 ;  /* 0x00000001ff007424 */ /* 0x000fe200078e00ff */
[----:B------:R-:W-:Y:S02]  /*25980*/  USHF.R.U64 UR4, UR6, UR22, UR8 ;  /* 0x0000001606047299 */ /* 0x000fe40008001208 */
[----:B------:R-:W-:Y:S02]  /*25990*/  ULOP3.LUT UR45, UR15, UR45, URZ, 0xc0, !UPT ;  /* 0x0000002d0f2d7292 */ /* 0x000fe4000f8ec03f */
[----:B------:R-:W-:Y:S02]  /*259a0*/  UIADD3 UR5, -UR4, URZ, URZ ;  /* 0x0000003f04057290 */ /* 0x000fe4000fffe13f */
[----:B------:R-:W-:Y:S02]  /*259b0*/  UIMAD UR45, UR24, UR4, UR45 ;  /* 0x00000004182d72a4 */ /* 0x000fe4000f8e022d */
[----:B------:R-:W-:-:S02]  /*259c0*/  ULOP3.LUT UR16, UR16, UR20, URZ, 0xc0, !UPT ;  /* 0x0000001410107292 */ /* 0x000fc4000f8ec03f */
[----:B------:R-:W-:Y:S02]  /*259d0*/  @UP0 UIMAD UR21, UR25, UR19, UR18 ;  /* 0x00000013191502a4 */ /* 0x000fe4000f8e0212 */
[----:B------:R-:W-:-:S03]  /*259e0*/  UIMAD UR4, UR5, UR23, UR17 ;  /* 0x00000017050472a4 */ /* 0x000fc6000f8e0211 */
[----:B------:R-:W-:Y:S01]  /*259f0*/  ULDC UR5, c[0x0][0x610] ;  /* 0x0001840000057ab9 */ /* 0x000fe20000000800 */
[----:B------:R-:W-:Y:S02]  /*25a00*/  UIMAD UR4, UR4, UR7, UR16 ;  /* 0x00000007040472a4 */ /* 0x000fe4000f8e0210 */
[----:B------:R-:W-:-:S04]  /*25a10*/  UIMAD UR45, UR45, UR5, UR21 ;  /* 0x000000052d2d72a4 */ /* 0x000fc8000f8e0215 */
[----:B------:R-:W-:Y:S02]  /*25a20*/  USEL UR41, UR4, UR45, !UP0 ;  /* 0x0000002d04297287 */ /* 0x000fe4000c000000 */
[----:B------:R-:W-:-:S12]  /*25a30*/  USEL UR45, UR45, UR4, !UP0 ;  /* 0x000000042d2d7287 */ /* 0x000fd8000c000000 */
.L_x_554:
[----:B------:R-:W-:-:S13]  /*25a40*/  LOP3.LUT P0, RZ, R0, 0xff, RZ, 0xc0, !PT ;  /* 0x000000ff00ff7812 */ /* 0x000fda000780c0ff */
[----:B------:R-:W-:Y:S05]  /*25a50*/  @P0 BRA `(.L_x_557) ;  /* 0xfffffdb400a40947 */ /* 0x000fea000383ffff */
[----:B------:R-:W-:Y:S05]  /*25a60*/  EXIT ;  /* 0x000000000000794d */ /* 0x000fea0003800000 */
.L_x_3:
[----:B------:R-:W2:Y:S04]  /*25a70*/  LDL R4, [R1+0x204] ;  /* 0x0002040001047983 */ /* 0x000ea80000100800 */
[----:B------:R-:W3:Y:S01]  /*25a80*/  LDL R3, [R1+0x200] ;  /* 0x0002000001037983 */ /* 0x000ee20000100800 */
[----:B------:R-:W-:Y:S01]  /*25a90*/  IMAD.MOV.U32 R5, RZ, RZ, -0x1 ;  /* 0xffffffffff057424 */ /* 0x000fe200078e00ff */
[----:B------:R-:W-:Y:S01]  /*25aa0*/  ULDC.64 UR8, c[0x0][0x650] ;  /* 0x0001940000087ab9 */ /* 0x000fe20000000a00 */
[----:B------:R-:W-:Y:S01]  /*25ab0*/  IMAD.MOV.U32 R2, RZ, RZ, -0x1 ;  /* 0xffffffffff027424 */ /* 0x000fe200078e00ff */
[----:B------:R-:W-:Y:S01]  /*25ac0*/  PRMT R0, RZ, 0x7610, R0 ;  /* 0x00007610ff007816 */ /* 0x000fe20000000000 */
[----:B------:R-:W-:Y:S01]  /*25ad0*/  IMAD.MOV.U32 R16, RZ, RZ, -0x1 ;  /* 0xffffffffff107424 */ /* 0x000fe200078e00ff */
[----:B------:R1:W-:Y:S04]  /*25ae0*/  STL [R1+0x4], R5 ;  /* 0x0000040501007387 */ /* 0x0003e80000100800 */
[----:B------:R1:W-:Y:S01]  /*25af0*/  STL [R1], R2 ;  /* 0x0000000201007387 */ /* 0x0003e20000100800 */
[----:B--2---:R-:W-:-:S04]  /*25b00*/  ISETP.GE.U32.AND P0, PT, R4, UR8, PT ;  /* 0x0000000804007c0c */ /* 0x004fc8000bf06070 */
[----:B---3--:R-:W-:-:S13]  /*25b10*/  ISETP.GE.U32.AND.EX P0, PT, R3, UR9, PT, P0 ;  /* 0x0000000903007c0c */ /* 0x008fda000bf06100 */
[----:B-1----:R-:W-:Y:S05]  /*25b20*/  @P0 BRA `(.L_x_558) ;  /* 0x0000000400940947 */ /* 0x002fea0003800000 */
[----:B------:R-:W-:Y:S01]  /*25b30*/  I2FP.F32.U32 R0, UR4 ;  /* 0x0000000400007c45 */ /* 0x000fe20008201000 */
[----:B0-----:R-:W-:Y:S01]  /*25b40*/  ULDC.64 UR16, c[0x0][0x628] ;  /* 0x00018a0000107ab9 */ /* 0x001fe20000000a00 */
        /* <DEDUP_REMOVED lines=24> */
.L_x_559:
        /* <DEDUP_REMOVED lines=24> */
[----:B------:R-:W-:Y:S01]  /*25e50*/  UMOV UR19, 0x1 ;  /* 0x0000000100137882 */ /* 0x000fe20000000000 */
[----:B------:R-:W-:Y:S01]  /*25e60*/  ULDC UR20, c[0x0][0x608] ;  /* 0x0001820000147ab9 */ /* 0x000fe20000000800 */
[----:B------:R-:W-:Y:S01]  /*25e70*/  USHF.L.U32 UR26, UR19, UR23, URZ ;  /* 0x00000017131a7299 */ /* 0x000fe2000800063f */
[----:B------:R-:W-:Y:S01]  /*25e80*/  ISETP.NE.AND.EX P0, PT, RZ, UR9, PT, P0 ;  /* 0x00000009ff007c0c */ /* 0x000fe2000bf05300 */
[----:B------:R-:W-:Y:S02]  /*25e90*/  USHF.R.U64 UR19, UR18, UR20, UR11 ;  /* 0x0000001412137299 */ /* 0x000fe4000800120b */
[----:B------:R-:W-:Y:S02]  /*25ea0*/  USHF.R.U32.HI UR11, URZ, UR20, UR11 ;  /* 0x000000143f0b7299 */ /* 0x000fe4000801160b */
[----:B------:R-:W-:-:S02]  /*25eb0*/  UIADD3 UR15, -UR15, URZ, URZ ;  /* 0x0000003f0f0f7290 */ /* 0x000fc4000fffe13f */
[----:B------:R-:W-:Y:S01]  /*25ec0*/  USHF.R.U64 UR20, UR19, UR23, UR11 ;  /* 0x0000001713147299 */ /* 0x000fe2000800120b */
[----:B------:R-:W-:Y:S01]  /*25ed0*/  ULDC UR16, c[0x0][0x144] ;  /* 0x0000510000107ab9 */ /* 0x000fe20000000800 */
[----:B------:R-:W-:Y:S01]  /*25ee0*/  ULDC UR6, c[0x0][0x600] ;  /* 0x0001800000067ab9 */ /* 0x000fe20000000800 */
[----:B------:R-:W-:Y:S02]  /*25ef0*/  USHF.R.U32.HI UR11, URZ, UR23, UR11 ;  /* 0x000000173f0b7299 */ /* 0x000fe4000801160b */
[----:B------:R-:W-:Y:S02]  /*25f00*/  UIMAD UR23, UR16, UR15, UR4 ;  /* 0x0000000f101772a4 */ /* 0x000fe4000f8e0204 */
[----:B------:R-:W-:Y:S02]  /*25f10*/  UIADD3 UR22, UR6, -0x1, URZ ;  /* 0xffffffff06167890 */ /* 0x000fe4000fffe03f */
[----:B------:R-:W-:Y:S02]  /*25f20*/  ULOP3.LUT UR27, URZ, UR13, URZ, 0x33, !UPT ;  /* 0x0000000d3f1b7292 */ /* 0x000fe4000f8e333f */
        /* <DEDUP_REMOVED lines=18> */
.L_x_560:
[----:B------:R-:W-:Y:S01]  /*26050*/  UISETP.NE.AND UP0, UPT, UR42, URZ, UPT ;  /* 0x0000003f2a00728c */ /* 0x000fe2000bf05270 */
[----:B------:R-:W-:Y:S01]  /*26060*/  IMAD.MOV.U32 R0, RZ, RZ, 0x1 ;  /* 0x00000001ff007424 */ /* 0x000fe200078e00ff */
[----:B------:R-:W-:Y:S01]  /*26070*/  USHF.R.U64 UR8, UR4, UR24, UR11 ;  /* 0x0000001804087299 */ /* 0x000fe2000800120b */
[----:B------:R-:W-:Y:S01]  /*26080*/  IMAD.U32 R16, RZ, RZ, UR5 ;  /* 0x00000005ff107e24 */ /* 0x000fe2000f8e00ff */
[----:B------:R-:W-:Y:S02]  /*26090*/  ULOP3.LUT UR4, UR19, UR27, URZ, 0xc0, !UPT ;  /* 0x0000001b13047292 */ /* 0x000fe4000f8ec03f */
[----:B------:R-:W-:Y:S02]  /*260a0*/  ULOP3.LUT UR18, UR18, UR22, URZ, 0xc0, !UPT ;  /* 0x0000001612127292 */ /* 0x000fe4000f8ec03f */
[----:B------:R-:W-:-:S03]  /*260b0*/  UIMAD UR4, UR26, UR8, UR4 ;  /* 0x000000081a0472a4 */ /* 0x000fc6000f8e0204 */
[----:B------:R-:W-:Y:S02]  /*260c0*/  @UP0 UIMAD UR23, UR28, UR21, UR7 ;  /* 0x000000151c1702a4 */ /* 0x000fe4000f8e0207 */
[----:B------:R-:W-:-:S03]  /*260d0*/  UIADD3 UR7, -UR8, URZ, URZ ;  /* 0x0000003f08077290 */ /* 0x000fc6000fffe13f */
[----:B------:R-:W-:Y:S01]  /*260e0*/  ULDC UR8, c[0x0][0x610] ;  /* 0x0001840000087ab9 */ /* 0x000fe20000000800 */
[----:B------:R-:W-:Y:S02]  /*260f0*/  UIMAD UR7, UR7, UR25, UR20 ;  /* 0x00000019070772a4 */ /* 0x000fe4000f8e0214 */
[----:B------:R-:W-:Y:S02]  /*26100*/  UIMAD UR4, UR4, UR8, UR23 ;  /* 0x00000008040472a4 */ /* 0x000fe4000f8e0217 */
[----:B------:R-:W-:-:S04]  /*26110*/  UIMAD UR7, UR7, UR6, UR18 ;  /* 0x00000006070772a4 */ /* 0x000fc8000f8e0212 */
[----:B------:R-:W-:Y:S02]  /*26120*/  USEL UR6, UR7, UR4, !UP0 ;  /* 0x0000000407067287 */ /* 0x000fe4000c000000 */
[----:B------:R-:W-:-:S04]  /*26130*/  USEL UR4, UR4, UR7, !UP0 ;  /* 0x0000000704047287 */ /* 0x000fc8000c000000 */
[----:B------:R-:W-:Y:S02]  /*26140*/  IMAD.U32 R3, RZ, RZ, UR6 ;  /* 0x00000006ff037e24 */ /* 0x000fe4000f8e00ff */
[----:B------:R-:W-:-:S05]  /*26150*/  IMAD.U32 R2, RZ, RZ, UR4 ;  /* 0x00000004ff027e24 */ /* 0x000fca000f8e00ff */
[----:B------:R1:W-:Y:S04]  /*26160*/  STL [R1+0x4], R2 ;  /* 0x0000040201007387 */ /* 0x0003e80000100800 */
[----:B------:R1:W-:Y:S02]  /*26170*/  STL [R1], R3 ;  /* 0x0000000301007387 */ /* 0x0003e40000100800 */
.L_x_558:
[----:B------:R-:W-:-:S08]  /*26180*/  NOP ;  /* 0x0000000000007918 */ /* 0x000fd00000000000 */
[----:B01----:R-:W0:-:S00]  /*26190*/  USETMAXREG.DEALLOC.CTAPOOL 0x18 ;  /* 0x00000018000079c8 */ /* 0x003e0000080e0500 */
[----:B------:R-:W-:-:S13]  /*261a0*/  ISETP.NE.AND P0, PT, RZ, UR10, PT ;  /* 0x0000000aff007c0c */ /* 0x000fda000bf05270 */
[----:B------:R-:W-:Y:S05]  /*261b0*/  @P0 EXIT ;  /* 0x000000000000094d */ /* 0x000fea0003800000 */
[----:B0-----:R0:W-:Y:S01]  /*261c0*/  STL [R1+0x8], RZ ;  /* 0x000008ff01007387 */ /* 0x0011e20000100800 */
[----:B------:R-:W-:Y:S01]  /*261d0*/  LOP3.LUT P0, RZ, R0, 0xff, RZ, 0xc0, !PT ;  /* 0x000000ff00ff7812 */ /* 0x000fe2000780c0ff */
[----:B------:R-:W-:-:S12]  /*261e0*/  IMAD.MOV.U32 R18, RZ, RZ, 0x1 ;  /* 0x00000001ff127424 */ /* 0x000fd800078e00ff */
[----:B0-----:R-:W-:Y:S05]  /*261f0*/  @!P0 BRA `(.L_x_561) ;  /* 0x00000010005c8947 */ /* 0x001fea0003800000 */
[----:B------:R-:W0:Y:S01]  /*26200*/  S2R R2, SR_TID.X ;  /* 0x0000000000027919 */ /* 0x000e220000002100 */
[----:B------:R-:W-:Y:S01]  /*26210*/  IMAD.MOV.U32 R0, RZ, RZ, 0x1 ;  /* 0x00000001ff007424 */ /* 0x000fe200078e00ff */
[----:B------:R-:W-:Y:S01]  /*26220*/  ULDC UR5, c[0x0][0x28c] ;  /* 0x0000a30000057ab9 */ /* 0x000fe20000000800 */
[----:B------:R-:W-:Y:S01]  /*26230*/  ULDC UR39, c[0x0][0x658] ;  /* 0x0001960000277ab9 */ /* 0x000fe20000000800 */
[----:B------:R-:W-:Y:S01]  /*26240*/  UMOV UR6, 0xffffffff ;  /* 0xffffffff00067882 */ /* 0x000fe20000000000 */
[----:B------:R-:W-:Y:S01]  /*26250*/  UIADD3 UR7, UR5, 0x7f, URZ ;  /* 0x0000007f05077890 */ /* 0x000fe2000fffe03f */
[----:B------:R1:W-:Y:S01]  /*26260*/  STL.S16 [R1+0xc], R0 ;  /* 0x00000c0001007387 */ /* 0x0003e20000100600 */
[----:B------:R-:W-:Y:S01]  /*26270*/  UMOV UR8, 0x1 ;  /* 0x0000000100087882 */ /* 0x000fe20000000000 */
[----:B------:R-:W-:Y:S01]  /*26280*/  USHF.L.U32 UR6, UR6, UR39, URZ ;  /* 0x0000002706067299 */ /* 0x000fe2000800063f */
[----:B------:R-:W-:Y:S01]  /*26290*/  BSSY B7, `(.L_x_561) ;  /* 0x000010d000077945 */ /* 0x000fe20003800000 */
[----:B------:R1:W-:Y:S01]  /*262a0*/  STL [R1+0x8], RZ ;  /* 0x000008ff01007387 */ /* 0x0003e20000100800 */
[----:B------:R-:W-:Y:S01]  /*262b0*/  USHF.L.U32 UR39, UR8, UR39, URZ ;  /* 0x0000002708277299 */ /* 0x000fe2000800063f */
[----:B------:R-:W-:Y:S01]  /*262c0*/  IMAD.MOV.U32 R18, RZ, RZ, 0x1 ;  /* 0x00000001ff127424 */ /* 0x000fe200078e00ff */
[----:B------:R-:W-:Y:S01]  /*262d0*/  USHF.R.S32.HI UR8, URZ, 0x1f, UR7 ;  /* 0x0000001f3f087899 */ /* 0x000fe20008011407 */
[----:B------:R-:W-:Y:S01]  /*262e0*/  ULDC UR4, c[0x0][0xc] ;  /* 0x0000030000047ab9 */ /* 0x000fe20000000800 */
[----:B------:R-:W-:-:S02]  /*262f0*/  ULDC UR5, c[0x0][0x10] ;  /* 0x0000040000057ab9 */ /* 0x000fc40000000800 */
[----:B------:R-:W-:Y:S02]  /*26300*/  ULEA.HI UR8, UR8, UR7, URZ, 0x7 ;  /* 0x0000000708087291 */ /* 0x000fe4000f8f383f */
[----:B------:R-:W-:Y:S02]  /*26310*/  UIMAD.WIDE.U32 UR4, UR4, UR5, URZ ;  /* 0x00000005040472a5 */ /* 0x000fe4000f8e003f */
[----:B------:R-:W-:Y:S02]  /*26320*/  ULOP3.LUT UR38, URZ, UR6, URZ, 0x33, !UPT ;  /* 0x000000063f267292 */ /* 0x000fe4000f8e333f */
[----:B------:R-:W-:Y:S01]  /*26330*/  USHF.R.S32.HI UR44, URZ, 0x7, UR8 ;  /* 0x000000073f2c7899 */ /* 0x000fe20008011408 */
[----:B------:R-:W-:Y:S01]  /*26340*/  ULDC UR6, c[0x0][0x14] ;  /* 0x0000050000067ab9 */ /* 0x000fe20000000800 */
[----:B------:R-:W-:Y:S01]  /*26350*/  ULDC UR40, c[0x0][0x600] ;  /* 0x0001800000287ab9 */ /* 0x000fe20000000800 */
[----:B------:R-:W-:Y:S02]  /*26360*/  UIMAD.WIDE.U32 UR48, UR4, UR6, URZ ;  /* 0x00000006043072a5 */ /* 0x000fe4000f8e003f */
[----:B------:R-:W-:-:S02]  /*26370*/  UIMAD UR45, UR5, UR6, URZ ;  /* 0x00000006052d72a4 */ /* 0x000fc4000f8e023f */
[----:B------:R-:W-:Y:S01]  /*26380*/  ULOP3.LUT UR41, UR43, 0x2, URZ, 0xfc, !UPT ;  /* 0x000000022b297892 */ /* 0x000fe2000f8efc3f */
[C---:B0-----:R-:W-:Y:S01]  /*26390*/  LOP3.LUT P1, RZ, R2.reuse, 0x7f, RZ, 0xc0, !PT ;  /* 0x0000007f02ff7812 */ /* 0x041fe2000782c0ff */
[----:B------:R-:W-:Y:S01]  /*263a0*/  UIADD3 UR40, UR40, -0x1, URZ ;  /* 0xffffffff28287890 */ /* 0x000fe2000fffe03f */
[----:B------:R-:W-:Y:S01]  /*263b0*/  LOP3.LUT P0, RZ, R2, 0x1f, RZ, 0xc0, !PT ;  /* 0x0000001f02ff7812 */ /* 0x000fe2000780c0ff */
[----:B------:R-:W-:Y:S02]  /*263c0*/  UIADD3 UR45, UR49, UR45, URZ ;  /* 0x0000002d312d7290 */ /* 0x000fe4000fffe03f */
[----:B------:R-:W-:Y:S01]  /*263d0*/  UIADD3 UR46, UR44, 0x1, URZ ;  /* 0x000000012c2e7890 */ /* 0x000fe2000fffe03f */
[----:B------:R-:W-:Y:S01]  /*263e0*/  PLOP3.LUT P0, PT, P0, P1, PT, 0x8a, 0x0 ;  /* 0x000000000000781c */ /* 0x000fe20000703172 */
[----:B------:R-:W-:-:S03]  /*263f0*/  ULDC.64 UR36, c[0x0][0x198] ;  /* 0x0000660000247ab9 */ /* 0x000fc60000000a00 */
[----:B-1----:R-:W-:-:S09]  /*26400*/  P2R R17, PR, RZ, 0x1 ;  /* 0x00000001ff117803 */ /* 0x002fd20000000000 */
.L_x_575:
[----:B------:R-:W-:-:S03]  /*26410*/  UMOV UR4, 0xffffffff ;  /* 0xffffffff00047882 */ /* 0x000fc60000000000 */
[----:B01----:R-:W-:Y:S05]  /*26420*/  BRA.DIV UR4, `(.L_x_562) ;  /* 0x0000001204d07947 */ /* 0x003fea000b800000 */
[----:B------:R-:W-:-:S13]  /*26430*/  ELECT P6, URZ, PT ;  /* 0x00000000003f782f */ /* 0x000fda00038c0000 */
.L_x_587:
[----:B------:R-:W-:Y:S04]  /*26440*/  BSSY B6, `(.L_x_563) ;  /* 0x000006c000067945 */ /* 0x000fe80003800000 */
[----:B------:R-:W-:Y:S05]  /*26450*/  @!P6 BRA `(.L_x_564) ;  /* 0x0000000400a8e947 */ /* 0x000fea0003800000 */
[----:B------:R-:W0:Y:S01]  /*26460*/  S2R R0, SR_CgaCtaId ;  /* 0x0000000000007919 */ /* 0x000e220000008800 */
[----:B------:R-:W-:-:S04]  /*26470*/  MOV R19, 0x400 ;  /* 0x0000040000137802 */ /* 0x000fc80000000f00 */
[----:B0-----:R-:W-:-:S05]  /*26480*/  LEA R19, R0, R19, 0x18 ;  /* 0x0000001300137211 */ /* 0x001fca00078ec0ff */
[----:B------:R-:W-:-:S05]  /*26490*/  VIADD R0, R19, 0x800 ;  /* 0x0000080013007836 */ /* 0x000fca0000000000 */
[----:B------:R-:W-:-:S13]  /*264a0*/  LOP3.LUT P0, RZ, R0, 0x3ff, RZ, 0xc0, !PT ;  /* 0x000003ff00ff7812 */ /* 0x000fda000780c0ff */
[----:B------:R-:W-:Y:S05]  /*264b0*/  @!P0 BRA `(.L_x_565) ;  /* 0x0000000000408947 */ /* 0x000fea0003800000 */
[----:B------:R-:W-:Y:S01]  /*264c0*/  MOV R2, 0x0 ;  /* 0x0000000000027802 */ /* 0x000fe20000000f00 */
[----:B------:R-:W-:Y:S01]  /*264d0*/  ULDC.64 UR4, c[0x4][0x70] ;  /* 0x01001c0000047ab9 */ /* 0x000fe20000000a00 */
[----:B------:R-:W-:Y:S01]  /*264e0*/  ULDC.64 UR6, c[0x4][0x78] ;  /* 0x01001e0000067ab9 */ /* 0x000fe20000000a00 */
[----:B------:R-:W-:Y:S01]  /*264f0*/  ULDC.64 UR8, c[0x4][0x8] ;  /* 0x0100020000087ab9 */ /* 0x000fe20000000a00 */
[----:B------:R-:W-:Y:S02]  /*26500*/  IMAD.U32 R4, RZ, RZ, UR4 ;  /* 0x00000004ff047e24 */ /* 0x000fe4000f8e00ff */
[----:B------:R-:W0:Y:S01]  /*26510*/  LDC.64 R2, c[0x4][R2] ;  /* 0x0100000002027b82 */ /* 0x000e220000000a00 */
[----:B------:R-:W-:Y:S02]  /*26520*/  IMAD.U32 R5, RZ, RZ, UR5 ;  /* 0x00000005ff057e24 */ /* 0x000fe4000f8e00ff */
[----:B------:R-:W-:Y:S02]  /*26530*/  IMAD.U32 R6, RZ, RZ, UR6 ;  /* 0x00000006ff067e24 */ /* 0x000fe4000f8e00ff */
[----:B------:R-:W-:-:S02]  /*26540*/  IMAD.U32 R7, RZ, RZ, UR7 ;  /* 0x00000007ff077e24 */ /* 0x000fc4000f8e00ff */
[----:B------:R-:W-:Y:S02]  /*26550*/  IMAD.U32 R10, RZ, RZ, UR8 ;  /* 0x00000008ff0a7e24 */ /* 0x000fe4000f8e00ff */
[----:B------:R-:W-:Y:S02]  /*26560*/  IMAD.U32 R11, RZ, RZ, UR9 ;  /* 0x00000009ff0b7e24 */ /* 0x000fe4000f8e00ff */
[----:B------:R-:W-:Y:S02]  /*26570*/  IMAD.MOV.U32 R8, RZ, RZ, 0x70 ;  /* 0x00000070ff087424 */ /* 0x000fe400078e00ff */
[----:B------:R-:W-:Y:S02]  /*26580*/  IMAD.MOV.U32 R12, RZ, RZ, 0x1 ;  /* 0x00000001ff0c7424 */ /* 0x000fe400078e00ff */
[----:B------:R-:W-:-:S07]  /*26590*/  IMAD.MOV.U32 R13, RZ, RZ, RZ ;  /* 0x000000ffff0d7224 */ /* 0x000fce00078e00ff */
[----:B------:R-:W-:-:S07]  /*265a0*/  LEPC R20, `(.L_x_565) ;  /* 0x000000001014794e */ /* 0x000fce0000000000 */
[----:B0-----:R-:W-:Y:S05]  /*265b0*/  CALL.ABS.NOINC R2 ;  /* 0x0000000002007343 */ /* 0x001fea0003c00000 */
.L_x_565:
        /* <DEDUP_REMOVED lines=19> */
.L_x_566:
[----:B------:R-:W0:Y:S02]  /*266f0*/  LDC R0, c[0x0][0x28c] ;  /* 0x0000a300ff007b82 */ /* 0x000e240000000800 */
[----:B0-----:R-:W-:-:S13]  /*26700*/  ISETP.GE.AND P0, PT, R0, 0x1, PT ;  /* 0x000000010000780c */ /* 0x001fda0003f06270 */
[----:B------:R-:W-:Y:S05]  /*26710*/  @!P0 BRA `(.L_x_564) ;  /* 0x0000000000f88947 */ /* 0x000fea0003800000 */
[----:B------:R-:W2:Y:S04]  /*26720*/  LDL.LU R3, [R1+0x4] ;  /* 0x0000040001037983 */ /* 0x000ea80000300800 */
[----:B------:R-:W3:Y:S01]  /*26730*/  LDL.LU R2, [R1] ;  /* 0x0000000001027983 */ /* 0x000ee20000300800 */
[----:B------:R-:W-:Y:S02]  /*26740*/  IMAD.MOV.U32 R9, RZ, RZ, RZ ;  /* 0x000000ffff097224 */ /* 0x000fe400078e00ff */
[----:B------:R-:W-:Y:S01]  /*26750*/  IMAD.U32 R7, RZ, RZ, UR46 ;  /* 0x0000002eff077e24 */ /* 0x000fe2000f8e00ff */
[----:B------:R0:W5:Y:S01]  /*26760*/  LDL R4, [R1+0x8] ;  /* 0x0000080001047983 */ /* 0x0001620000100800 */
[----:B--2---:R-:W-:Y:S02]  /*26770*/  IMAD.SHL.U32 R0, R3, 0x100, RZ ;  /* 0x0000010003007824 */ /* 0x004fe400078e00ff */
[----:B------:R-:W-:-:S02]  /*26780*/  IMAD.MOV.U32 R3, RZ, RZ, R18 ;  /* 0x000000ffff037224 */ /* 0x000fc400078e0012 */
[----:B---3--:R-:W-:Y:S02]  /*26790*/  IMAD.SHL.U32 R2, R2, 0x100, RZ ;  /* 0x0000010002027824 */ /* 0x008fe400078e00ff */
[----:B0-----:R-:W-:-:S07]  /*267a0*/  VIADD R10, R0, 0x80 ;  /* 0x00000080000a7836 */ /* 0x001fce0000000000 */
.L_x_570:
[----:B------:R-:W0:Y:S01]  /*267b0*/  S2R R5, SR_TID.X ;  /* 0x0000000000057919 */ /* 0x000e220000002100 */
[----:B-----5:R-:W-:Y:S01]  /*267c0*/  IMAD R8, R4, 0x8, R19 ;  /* 0x0000000804087824 */ /* 0x020fe200078e0213 */
[----:B0-----:R-:W-:Y:S02]  /*267d0*/  LOP3.LUT P1, RZ, R5, 0x7f, RZ, 0xc0, !PT ;  /* 0x0000007f05ff7812 */ /* 0x001fe4000782c0ff */
[----:B------:R-:W-:-:S04]  /*267e0*/  SHF.L.U32 R5, R3, 0x1f, RZ ;  /* 0x0000001f03057819 */ /* 0x000fc800000006ff */
[----:B------:R-:W0:Y:S07]  /*267f0*/  SYNCS.PHASECHK.TRANS64.TRYWAIT P0, [R8+URZ+0x18], R5 ;  /* 0x00001805080075a7 */ /* 0x000e2e000800017f */
[----:B------:R-:W1:Y:S01]  /*26800*/  @!P1 LDC R6, c[0x0][0x500] ;  /* 0x00014000ff069b82 */ /* 0x000e620000000800 */
[----:B0-----:R-:W-:Y:S05]  /*26810*/  @!P0 BRA `(.L_x_567) ;  /* 0x0000000c00f48947 */ /* 0x001fea0003800000 */
.L_x_588:
[----:B------:R-:W2:Y:S01]  /*26820*/  S2R R11, SR_TID.X ;  /* 0x00000000000b7919 */ /* 0x000ea20000002100 */
[----:B------:R-:W-:-:S04]  /*26830*/  UPRMT UR4, UR41, 0x9910, URZ ;  /* 0x0000991029047896 */ /* 0x000fc8000800003f */
[----:B------:R-:W-:Y:S01]  /*26840*/  UISETP.NE.AND UP0, UPT, UR4, 0x2, UPT ;  /* 0x000000020400788c */ /* 0x000fe2000bf05270 */
[----:B--2---:R-:W-:-:S13]  /*26850*/  LOP3.LUT P0, RZ, R11, 0x7f, RZ, 0xc0, !PT ;  /* 0x0000007f0bff7812 */ /* 0x004fda000780c0ff */
[----:B-1----:R1:W-:Y:S01]  /*26860*/  @!P0 SYNCS.ARRIVE.TRANS64 RZ, [R8+URZ], R6 ;  /* 0x0000000608ff89a7 */ /* 0x0023e2000800003f */
[----:B------:R-:W-:-:S13]  /*26870*/  PLOP3.LUT P0, PT, PT, PT, UP0, 0x80, 0x0 ;  /* 0x000000000000781c */ /* 0x000fda0003f0f008 */
[----:B-1----:R-:W-:Y:S05]  /*26880*/  @P0 BRA `(.L_x_568) ;  /* 0x0000000000040947 */ /* 0x002fea0003800000 */
[----:B------:R-:W-:Y:S01]  /*26890*/  BPT.TRAP 0x1 ;  /* 0x000000040000795c */ /* 0x000fe20000300000 */
.L_x_568:
[----:B------:R-:W-:-:S13]  /*268a0*/  ISETP.NE.AND P0, PT, R17, RZ, PT ;  /* 0x000000ff1100720c */ /* 0x000fda0003f05270 */
[----:B------:R-:W-:Y:S05]  /*268b0*/  @P0 BRA `(.L_x_569) ;  /* 0x0000000000040947 */ /* 0x000fea0003800000 */
[----:B------:R-:W-:Y:S01]  /*268c0*/  BPT.TRAP 0x1 ;  /* 0x000000040000795c */ /* 0x000fe20000300000 */
.L_x_569:
[----:B0-----:R-:W-:Y:S01]  /*268d0*/  IMAD R5, R4, 0x8000, R19 ;  /* 0x0000800004057824 */ /* 0x001fe200078e0213 */
[----:B------:R-:W-:Y:S01]  /*268e0*/  R2UR UR25, R8 ;  /* 0x00000000081972ca */ /* 0x000fe200000e0000 */
[----:B------:R-:W-:Y:S01]  /*268f0*/  VIADD R7, R7, 0xffffffff ;  /* 0xffffffff07077836 */ /* 0x000fe20000000000 */
[----:B------:R-:W-:Y:S01]  /*26900*/  R2UR UR27, R9 ;  /* 0x00000000091b72ca */ /* 0x000fe200000e0000 */
[----:B------:R-:W-:Y:S01]  /*26910*/  UIADD3 UR4, UP0, UR36, 0xf0, URZ ;  /* 0x000000f024047890 */ /* 0x000fe2000ff1e03f */
[----:B------:R-:W-:Y:S01]  /*26920*/  R2UR UR8, R5 ;  /* 0x00000000050872ca */ /* 0x000fe200000e0000 */
[----:B------:R-:W-:Y:S01]  /*26930*/  UIADD3 UR14, UP1, UR36, 0x1f0, URZ ;  /* 0x000001f0240e7890 */ /* 0x000fe2000ff3e03f */
[----:B------:R-:W-:Y:S01]  /*26940*/  R2UR UR28, R16 ;  /* 0x00000000101c72ca */ /* 0x000fe200000e0000 */
[----:B------:R-:W-:Y:S01]  /*26950*/  UIADD3.X UR5, URZ, UR37, URZ, UP0, !UPT ;  /* 0x000000253f057290 */ /* 0x000fe200087fe43f */
[----:B------:R-:W-:Y:S01]  /*26960*/  R2UR UR26, R0 ;  /* 0x00000000001a72ca */ /* 0x000fe200000e0000 */
[----:B------:R-:W-:Y:S01]  /*26970*/  VIADD R4, R4, 0x1 ;  /* 0x0000000104047836 */ /* 0x000fe20000000000 */
[----:B------:R-:W-:Y:S01]  /*26980*/  R2UR UR18, R10 ;  /* 0x000000000a1272ca */ /* 0x000fe200000e0000 */
[----:B------:R-:W-:Y:S01]  /*26990*/  UIADD3.X UR15, URZ, UR37, URZ, UP1, !UPT ;  /* 0x000000253f0f7290 */ /* 0x000fe20008ffe43f */
[----:B------:R-:W-:Y:S01]  /*269a0*/  R2UR UR11, R2 ;  /* 0x00000000020b72ca */ /* 0x000fe200000e0000 */
[----:B------:R-:W-:Y:S01]  /*269b0*/  UMOV UR6, 0x0 ;  /* 0x0000000000067882 */ /* 0x000fe20000000000 */
[----:B------:R-:W-:Y:S01]  /*269c0*/  ISETP.GT.AND P1, PT, R7, 0x1, PT ;  /* 0x000000010700780c */ /* 0x000fe20003f24270 */
[----:B------:R-:W-:Y:S01]  /*269d0*/  UMOV UR7, 0x10000000 ;  /* 0x1000000000077882 */ /* 0x000fe20000000000 */
[C---:B------:R-:W-:Y:S01]  /*269e0*/  ISETP.NE.AND P0, PT, R4.reuse, 0x3, PT ;  /* 0x000000030400780c */ /* 0x040fe20003f05270 */
[----:B------:R-:W-:Y:S01]  /*269f0*/  UIADD3 UR24, UR8, 0x800, URZ ;  /* 0x0000080008187890 */ /* 0x000fe2000fffe03f */
[----:B------:R-:W-:Y:S01]  /*26a00*/  VIADD R9, R9, 0x80 ;  /* 0x0000008009097836 */ /* 0x000fe20000000000 */
[----:B------:R-:W-:Y:S01]  /*26a10*/  UIADD3 UR16, UR8, 0x4800, URZ ;  /* 0x0000480008107890 */ /* 0x000fe2000fffe03f */
[----:B------:R-:W-:Y:S01]  /*26a20*/  SEL R6, RZ, 0x1, P0 ;  /* 0x00000001ff067807 */ /* 0x000fe20000000000 */
[----:B------:R-:W-:Y:S01]  /*26a30*/  UIADD3 UR8, UR8, 0x18800, URZ ;  /* 0x0001880008087890 */ /* 0x000fe2000fffe03f */
[----:B------:R-:W-:Y:S01]  /*26a40*/  SEL R4, R4, RZ, P0 ;  /* 0x000000ff04047207 */ /* 0x000fe20000000000 */
[----:B------:R-:W-:Y:S01]  /*26a50*/  UMOV UR17, UR25 ;  /* 0x0000001900117c82 */ /* 0x000fe20008000000 */
[----:B------:R-:W-:Y:S01]  /*26a60*/  UMOV UR19, UR27 ;  /* 0x0000001b00137c82 */ /* 0x000fe20008000000 */
[----:B------:R-:W-:Y:S01]  /*26a70*/  UMOV UR20, UR28 ;  /* 0x0000001c00147c82 */ /* 0x000fe20008000000 */
[----:B------:R0:W-:Y:S01]  /*26a80*/  UTMALDG.3D [UR24], [UR4], desc[UR6] ;  /* 0x00000618040075b4 */ /* 0x0001e20008011000 */
[----:B------:R-:W-:Y:S01]  /*26a90*/  UMOV UR9, UR25 ;  /* 0x0000001900097c82 */ /* 0x000fe20008000000 */
[----:B------:R-:W-:Y:S01]  /*26aa0*/  UMOV UR10, UR27 ;  /* 0x0000001b000a7c82 */ /* 0x000fe20008000000 */
[----:B------:R-:W-:Y:S01]  /*26ab0*/  UMOV UR12, UR28 ;  /* 0x0000001c000c7c82 */ /* 0x000fe20008000000 */
[----:B------:R-:W-:Y:S01]  /*26ac0*/  LOP3.LUT R3, R3, R6, RZ, 0x3c, !PT ;  /* 0x0000000603037212 */ /* 0x000fe200078e3cff */
[----:B------:R0:W-:Y:S01]  /*26ad0*/  UTMALDG.3D [UR16], [UR4], desc[UR6] ;  /* 0x00000610040075b4 */ /* 0x0001e20008011000 */
[----:B------:R0:W-:Y:S02]  /*26ae0*/  UTMALDG.3D [UR8], [UR14], desc[UR6] ;  /* 0x000006080e0075b4 */ /* 0x0001e40008011000 */
[----:B0-----:R-:W-:Y:S05]  /*26af0*/  @P1 BRA `(.L_x_570) ;  /* 0xfffffffc002c1947 */ /* 0x001fea000383ffff */
.L_x_564:
[----:B------:R-:W-:Y:S05]  /*26b00*/  BSYNC B6 ;  /* 0x0000000000067941 */ /* 0x000fea0003800000 */
.L_x_563:
[----:B------:R-:W2:Y:S01]  /*26b10*/  LDL.LU R6, [R1+0xc] ;  /* 0x00000c0001067983 */ /* 0x000ea20000300800 */
[----:B------:R-:W-:Y:S01]  /*26b20*/  IMAD.U32 R2, RZ, RZ, UR44 ;  /* 0x0000002cff027e24 */ /* 0x000fe2000f8e00ff */
[----:B------:R-:W-:Y:S02]  /*26b30*/  ULDC.64 UR4, c[0x0][0x650] ;  /* 0x0001940000047ab9 */ /* 0x000fe40000000a00 */
[----:B------:R-:W3:Y:S04]  /*26b40*/  LDL.LU R5, [R1+0x8] ;  /* 0x0000080001057983 */ /* 0x000ee80000300800 */
[----:B------:R-:W4:Y:S04]  /*26b50*/  LDL.LU R12, [R1+0x200] ;  /* 0x00020000010c7983 */ /* 0x000f280000300800 */
[----:B------:R-:W5:Y:S01]  /*26b60*/  LDL.LU R11, [R1+0x204] ;  /* 0x00020400010b7983 */ /* 0x000f620000300800 */
[----:B------:R-:W-:Y:S01]  /*26b70*/  IMAD.MOV.U32 R4, RZ, RZ, -0x1 ;  /* 0xffffffffff047424 */ /* 0x000fe200078e00ff */
[----:B------:R-:W-:Y:S01]  /*26b80*/  UISETP.GE.U32.AND UP0, UPT, UR44, 0x3, UPT ;  /* 0x000000032c00788c */ /* 0x000fe2000bf06070 */
[----:B------:R-:W-:Y:S01]  /*26b90*/  BSSY B0, `(.L_x_571) ;  /* 0x000007a000007945 */ /* 0x000fe20003800000 */
[----:B------:R-:W-:-:S04]  /*26ba0*/  IMAD.MOV.U32 R16, RZ, RZ, -0x1 ;  /* 0xffffffffff107424 */ /* 0x000fc800078e00ff */
[----:B------:R-:W-:Y:S02]  /*26bb0*/  PLOP3.LUT P1, PT, PT, PT, UP0, 0x80, 0x0 ;  /* 0x000000000000781c */ /* 0x000fe40003f2f008 */
[----:B--2---:R-:W-:-:S13]  /*26bc0*/  LOP3.LUT P0, RZ, R6, 0xff, RZ, 0xc0, !PT ;  /* 0x000000ff06ff7812 */ /* 0x004fda000780c0ff */
[----:B------:R-:W0:Y:S01]  /*26bd0*/  @P0 S2R R3, SR_CgaCtaId ;  /* 0x0000000000030919 */ /* 0x000e220000008800 */
[----:B------:R-:W-:-:S04]  /*26be0*/  @P0 MOV R0, 0x400 ;  /* 0x0000040000000802 */ /* 0x000fc80000000f00 */
[----:B0-----:R-:W-:-:S04]  /*26bf0*/  @P0 LEA R0, R3, R0, 0x18 ;  /* 0x0000000003000211 */ /* 0x001fc800078ec0ff */
[----:B------:R3:W-:Y:S02]  /*26c00*/  @P0 SYNCS.ARRIVE.TRANS64.A1T0 RZ, [R0+URZ+0x48], RZ ;  /* 0x000048ff00ff09a7 */ /* 0x0007e4000810003f */
[----:B---3--:R-:W-:-:S05]  /*26c10*/  VIADD R0, R5, UR44 ;  /* 0x0000002c05007c36 */ /* 0x008fca0008000000 */
[----:B------:R-:W-:-:S04]  /*26c20*/  ISETP.GT.U32.AND P0, PT, R0, 0x2, PT ;  /* 0x000000020000780c */ /* 0x000fc80003f04070 */
[----:B------:R-:W-:Y:S01]  /*26c30*/  ISETP.LT.U32.AND P0, PT, R2, 0x3, P0 ;  /* 0x000000030200780c */ /* 0x000fe20000701070 */
[----:B------:R-:W-:-:S05]  /*26c40*/  IMAD.WIDE.U32 R2, R0, -0x55555555, RZ ;  /* 0xaaaaaaab00027825 */ /* 0x000fca00078e00ff */
[----:B------:R-:W-:Y:S02]  /*26c50*/  SHF.R.U32.HI R5, RZ, 0x1, R3 ;  /* 0x00000001ff057819 */ /* 0x000fe40000011603 */
[----:B------:R-:W-:Y:S02]  /*26c60*/  SEL R3, RZ, 0x1, !P0 ;  /* 0x00000001ff037807 */ /* 0x000fe40004000000 */
[----:B-----5:R-:W-:Y:S02]  /*26c70*/  IADD3 R11, P0, R11, UR48, RZ ;  /* 0x000000300b0b7c10 */ /* 0x020fe4000ff1e0ff */
[----:B------:R-:W-:Y:S01]  /*26c80*/  LOP3.LUT R18, R18, R3, RZ, 0x3c, !PT ;  /* 0x0000000312127212 */ /* 0x000fe200078e3cff */
[----:B------:R-:W-:Y:S01]  /*26c90*/  IMAD R3, R5, -0x3, R0 ;  /* 0xfffffffd05037824 */ /* 0x000fe200078e0200 */
[----:B----4-:R-:W-:Y:S01]  /*26ca0*/  IADD3.X R12, R12, UR45, RZ, P0, !PT ;  /* 0x0000002d0c0c7c10 */ /* 0x010fe200087fe4ff */
[----:B------:R-:W-:Y:S01]  /*26cb0*/  STL [R1+0x204], R11 ;  /* 0x0002040b01007387 */ /* 0x000fe20000100800 */
[----:B------:R-:W-:-:S02]  /*26cc0*/  PRMT R2, RZ, 0x7610, R2 ;  /* 0x00007610ff027816 */ /* 0x000fc40000000002 */
[----:B------:R-:W-:Y:S01]  /*26cd0*/  ISETP.GE.U32.AND P0, PT, R11, UR4, PT ;  /* 0x000000040b007c0c */ /* 0x000fe2000bf06070 */
[----:B------:R-:W-:Y:S01]  /*26ce0*/  STL [R1+0x200], R12 ;  /* 0x0002000c01007387 */ /* 0x000fe20000100800 */
[----:B------:R-:W-:Y:S02]  /*26cf0*/  @P1 LOP3.LUT R18, R18, 0x1, R5, 0x78, !PT ;  /* 0x0000000112121812 */ /* 0x000fe400078e7805 */
[----:B------:R-:W-:Y:S01]  /*26d00*/  ISETP.GE.U32.AND.EX P0, PT, R12, UR5, PT, P0 ;  /* 0x000000050c007c0c */ /* 0x000fe2000bf06100 */
[----:B------:R0:W-:Y:S01]  /*26d10*/  STL [R1+0x8], R3 ;  /* 0x0000080301007387 */ /* 0x0001e20000100800 */
[----:B------:R-:W-:-:S03]  /*26d20*/  PRMT R0, RZ, 0x7610, R0 ;  /* 0x00007610ff007816 */ /* 0x000fc60000000000 */
[----:B------:R1:W-:Y:S01]  /*26d30*/  STL [R1+0x4], R4 ;  /* 0x0000040401007387 */ /* 0x0003e20000100800 */
[----:B0-----:R-:W-:-:S05]  /*26d40*/  IMAD.MOV.U32 R3, RZ, RZ, -0x1 ;  /* 0xffffffffff037424 */ /* 0x001fca00078e00ff */
[----:B------:R1:W-:Y:S04]  /*26d50*/  STL [R1], R3 ;  /* 0x0000000301007387 */ /* 0x0003e80000100800 */
[----:B------:R1:W-:Y:S01]  /*26d60*/  STL.S16 [R1+0xc], R2 ;  /* 0x00000c0201007387 */ /* 0x0003e20000100600 */
[----:B------:R-:W-:Y:S05]  /*26d70*/  @P0 BRA `(.L_x_572) ;  /* 0x00000004006c0947 */ /* 0x000fea0003800000 */
[----:B------:R-:W0:Y:S01]  /*26d80*/  S2R R0, SR_CTAID.X ;  /* 0x0000000000007919 */ /* 0x000e220000002500 */
[----:B------:R-:W-:Y:S01]  /*26d90*/  ULDC UR4, c[0x0][0x150] ;  /* 0x0000540000047ab9 */ /* 0x000fe20000000800 */
[----:B-1----:R-:W1:Y:S01]  /*26da0*/  LDC R3, c[0x0][0x144] ;  /* 0x00005100ff037b82 */ /* 0x002e620000000800 */
[----:B------:R-:W-:Y:S01]  /*26db0*/  UISETP.NE.AND UP0, UPT, UR42, URZ, UPT ;  /* 0x0000003f2a00728c */ /* 0x000fe2000bf05270 */
[----:B------:R-:W2:Y:S01]  /*26dc0*/  S2R R5, SR_CTAID.Y ;  /* 0x0000000000057919 */ /* 0x000ea20000002600 */
[----:B------:R-:W-:-:S04]  /*26dd0*/  ULDC UR7, c[0x0][0x630] ;  /* 0x00018c0000077ab9 */ /* 0x000fc80000000800 */
[----:B------:R-:W-:Y:S01]  /*26de0*/  PLOP3.LUT P0, PT, PT, PT, UP0, 0x80, 0x0 ;  /* 0x000000000000781c */ /* 0x000fe20003f0f008 */
[----:B------:R-:W3:Y:S01]  /*26df0*/  LDC R8, c[0x0][0x148] ;  /* 0x00005200ff087b82 */ /* 0x000ee20000000800 */
[----:B0-----:R-:W-:Y:S02]  /*26e00*/  I2FP.F32.U32 R2, R0 ;  /* 0x0000000000027245 */ /* 0x001fe40000201000 */
[----:B--2---:R-:W-:-:S03]  /*26e10*/  I2FP.F32.U32 R4, R5 ;  /* 0x0000000500047245 */ /* 0x004fc60000201000 */
[----:B------:R-:W-:Y:S01]  /*26e20*/  FMUL R2, R2, UR4 ;  /* 0x0000000402027c20 */ /* 0x000fe20008400000 */
[----:B------:R-:W-:Y:S02]  /*26e30*/  ULDC UR4, c[0x0][0x154] ;  /* 0x0000550000047ab9 */ /* 0x000fe40000000800 */
[----:B------:R-:W-:Y:S01]  /*26e40*/  FMUL R6, R4, UR4 ;  /* 0x0000000404067c20 */ /* 0x000fe20008400000 */
[----:B------:R-:W-:Y:S02]  /*26e50*/  ULDC.64 UR4, c[0x0][0x628] ;  /* 0x00018a0000047ab9 */ /* 0x000fe40000000a00 */
[----:B------:R-:W0:Y:S08]  /*26e60*/  F2I.U32.TRUNC.NTZ R2, R2 ;  /* 0x0000000200027305 */ /* 0x000e30000020f000 */
[----:B------:R-:W2:Y:S01]  /*26e70*/  F2I.U32.TRUNC.NTZ R6, R6 ;  /* 0x0000000600067305 */ /* 0x000ea2000020f000 */
[----:B0-----:R-:W-:-:S02]  /*26e80*/  IMAD.MOV R4, RZ, RZ, -R2 ;  /* 0x000000ffff047224 */ /* 0x001fc400078e0a02 */
[----:B------:R-:W-:Y:S02]  /*26e90*/  IMAD.MOV.U32 R2, RZ, RZ, R11 ;  /* 0x000000ffff027224 */ /* 0x000fe400078e000b */
[----:B-1----:R-:W-:Y:S02]  /*26ea0*/  IMAD R0, R3, R4, R0 ;  /* 0x0000000403007224 */ /* 0x002fe400078e0200 */
[----:B--2---:R-:W-:-:S04]  /*26eb0*/  IMAD.MOV R3, RZ, RZ, -R6 ;  /* 0x000000ffff037224 */ /* 0x004fc800078e0a06 */
[----:B---3--:R-:W-:Y:S01]  /*26ec0*/  @P0 IMAD R0, R8, R3, R5 ;  /* 0x0000000308000224 */ /* 0x008fe200078e0205 */
[----:B------:R-:W-:Y:S01]  /*26ed0*/  ISETP.NE.U32.AND P0, PT, RZ, UR4, PT ;  /* 0x00000004ff007c0c */ /* 0x000fe2000bf05070 */
[----:B------:R-:W-:-:S03]  /*26ee0*/  IMAD.MOV.U32 R3, RZ, RZ, R12 ;  /* 0x000000ffff037224 */ /* 0x000fc600078e000c */
[----:B------:R-:W-:-:S13]  /*26ef0*/  ISETP.NE.AND.EX P0, PT, RZ, UR5, PT, P0 ;  /* 0x00000005ff007c0c */ /* 0x000fda000bf05300 */
[----:B------:R-:W-:Y:S05]  /*26f00*/  @!P0 BRA `(.L_x_573) ;  /* 0x0000000000288947 */ /* 0x000fea0003800000 */
[----:B------:R-:W-:Y:S02]  /*26f10*/  ULDC UR6, c[0x0][0x634] ;  /* 0x00018d0000067ab9 */ /* 0x000fe40000000800 */
[----:B------:R-:W-:-:S05]  /*26f20*/  IADD3 R3, P0, R11, UR6, RZ ;  /* 0x000000060b037c10 */ /* 0x000fca000ff1e0ff */
[----:B------:R-:W-:-:S04]  /*26f30*/  IMAD.X R7, RZ, RZ, R12, P0 ;  /* 0x000000ffff077224 */ /* 0x000fc800000e060c */
[----:B------:R-:W-:-:S04]  /*26f40*/  IMAD.WIDE.U32 R4, R7, UR4, RZ ;  /* 0x0000000407047c25 */ /* 0x000fc8000f8e00ff */
[----:B------:R-:W-:-:S04]  /*26f50*/  IMAD.WIDE.U32 R4, P0, R3, UR5, R4 ;  /* 0x0000000503047c25 */ /* 0x000fc8000f800004 */
[----:B------:R-:W-:-:S04]  /*26f60*/  IMAD.WIDE.U32 R2, R3, UR4, RZ ;  /* 0x0000000403027c25 */ /* 0x000fc8000f8e00ff */
[----:B------:R-:W-:Y:S01]  /*26f70*/  IMAD.MOV.U32 R2, RZ, RZ, R5 ;  /* 0x000000ffff027224 */ /* 0x000fe200078e0005 */
[----:B------:R-:W-:Y:S01]  /*26f80*/  IADD3 RZ, P1, R3, R4, RZ ;  /* 0x0000000403ff7210 */ /* 0x000fe20007f3e0ff */
[----:B------:R-:W-:-:S04]  /*26f90*/  IMAD.X R3, RZ, RZ, RZ, P0 ;  /* 0x000000ffff037224 */ /* 0x000fc800000e06ff */
[----:B------:R-:W-:-:S08]  /*26fa0*/  IMAD.WIDE.U32.X R2, R7, UR5, R2, P1 ;  /* 0x0000000507027c25 */ /* 0x000fd000088e0402 */
.L_x_573:
[--C-:B------:R-:W-:Y:S01]  /*26fb0*/  SHF.R.U64 R16, R2, UR7, R3.reuse ;  /* 0x0000000702107c19 */ /* 0x100fe20008001203 */
[----:B------:R-:W-:Y:S01]  /*26fc0*/  ULDC.64 UR4, c[0x0][0x620] ;  /* 0x0001880000047ab9 */ /* 0x000fe20000000a00 */
[----:B------:R-:W-:Y:S01]  /*26fd0*/  SHF.R.U32.HI R2, RZ, UR7, R3 ;  /* 0x00000007ff027c19 */ /* 0x000fe20008011603 */
[----:B------:R-:W-:Y:S01]  /*26fe0*/  IMAD.MOV.U32 R3, RZ, RZ, R12 ;  /* 0x000000ffff037224 */ /* 0x000fe200078e000c */
[----:B------:R-:W-:Y:S01]  /*26ff0*/  IADD3 R7, P0, RZ, -R16, RZ ;  /* 0x80000010ff077210 */ /* 0x000fe20007f1e0ff */
[----:B------:R-:W-:-:S04]  /*27000*/  ULDC.64 UR6, c[0x0][0x640] ;  /* 0x0001900000067ab9 */ /* 0x000fc80000000a00 */
[----:B------:R-:W-:Y:S01]  /*27010*/  IMAD.X R2, RZ, RZ, ~R2, P0 ;  /* 0x000000ffff027224 */ /* 0x000fe200000e0e02 */
[----:B------:R-:W-:-:S03]  /*27020*/  ISETP.NE.U32.AND P0, PT, RZ, UR6, PT ;  /* 0x00000006ff007c0c */ /* 0x000fc6000bf05070 */
[----:B------:R-:W-:Y:S01]  /*27030*/  IMAD R2, R2, UR4, RZ ;  /* 0x0000000402027c24 */ /* 0x000fe2000f8e02ff */
[----:B------:R-:W-:-:S03]  /*27040*/  ISETP.NE.AND.EX P0, PT, RZ, UR7, PT, P0 ;  /* 0x00000007ff007c0c */ /* 0x000fc6000bf05300 */
[----:B------:R-:W-:Y:S02]  /*27050*/  IMAD R5, R7, UR5, R2 ;  /* 0x0000000507057c24 */ /* 0x000fe4000f8e0202 */
[----:B------:R-:W-:-:S04]  /*27060*/  IMAD.MOV.U32 R2, RZ, RZ, R11 ;  /* 0x000000ffff027224 */ /* 0x000fc800078e000b */
[----:B------:R-:W-:Y:S01]  /*27070*/  IMAD.WIDE.U32 R2, R7, UR4, R2 ;  /* 0x0000000407027c25 */ /* 0x000fe2000f8e0002 */
[----:B------:R-:W-:-:S03]  /*27080*/  ULDC UR4, c[0x0][0x618] ;  /* 0x0001860000047ab9 */ /* 0x000fc60000000800 */
[----:B------:R-:W-:-:S05]  /*27090*/  IMAD.IADD R3, R3, 0x1, R5 ;  /* 0x0000000103037824 */ /* 0x000fca00078e0205 */
[--C-:B------:R-:W-:Y:S02]  /*270a0*/  SHF.R.U64 R6, R2, UR4, R3.reuse ;  /* 0x0000000402067c19 */ /* 0x100fe40008001203 */
[----:B------:R-:W-:Y:S01]  /*270b0*/  SHF.R.U32.HI R3, RZ, UR4, R3 ;  /* 0x00000004ff037c19 */ /* 0x000fe20008011603 */
[----:B------:R-:W-:-:S03]  /*270c0*/  ULDC UR4, c[0x0][0x608] ;  /* 0x0001820000047ab9 */ /* 0x000fc60000000800 */
[--C-:B------:R-:W-:Y:S02]  /*270d0*/  SHF.R.U64 R7, R6, UR4, R3.reuse ;  /* 0x0000000406077c19 */ /* 0x100fe40008001203 */
[----:B------:R-:W-:Y:S01]  /*270e0*/  SHF.R.U32.HI R2, RZ, UR4, R3 ;  /* 0x00000004ff027c19 */ /* 0x000fe20008011603 */
[----:B------:R-:W-:-:S03]  /*270f0*/  ULDC UR4, c[0x0][0x658] ;  /* 0x0001960000047ab9 */ /* 0x000fc60000000800 */
[--C-:B------:R-:W-:Y:S02]  /*27100*/  SHF.R.U64 R8, R7, UR4, R2.reuse ;  /* 0x0000000407087c19 */ /* 0x100fe40008001202 */
[----:B------:R-:W-:-:S03]  /*27110*/  SHF.R.U32.HI R9, RZ, UR4, R2 ;  /* 0x00000004ff097c19 */ /* 0x000fc60008011602 */
[----:B------:R-:W-:Y:S02]  /*27120*/  IMAD.MOV.U32 R2, RZ, RZ, R8 ;  /* 0x000000ffff027224 */ /* 0x000fe400078e0008 */
[----:B------:R-:W-:Y:S01]  /*27130*/  IMAD.MOV.U32 R3, RZ, RZ, R9 ;  /* 0x000000ffff037224 */ /* 0x000fe200078e0009 */
[----:B------:R-:W-:Y:S06]  /*27140*/  @!P0 BRA `(.L_x_574) ;  /* 0x0000000000288947 */ /* 0x000fec0003800000 */
        /* <DEDUP_REMOVED lines=10> */
.L_x_574:
[----:B------:R-:W-:Y:S01]  /*271f0*/  ULDC UR4, c[0x0][0x648] ;  /* 0x0001920000047ab9 */ /* 0x000fe20000000800 */
[----:B------:R-:W-:Y:S01]  /*27200*/  LOP3.LUT R7, R7, UR38, RZ, 0xc0, !PT ;  /* 0x0000002607077c12 */ /* 0x000fe2000f8ec0ff */
[----:B------:R-:W-:Y:S01]  /*27210*/  UISETP.NE.AND UP0, UPT, UR42, URZ, UPT ;  /* 0x0000003f2a00728c */ /* 0x000fe2000bf05270 */
[----:B------:R-:W-:Y:S01]  /*27220*/  SHF.R.U64 R2, R2, UR4, R3 ;  /* 0x0000000402027c19 */ /* 0x000fe20008001203 */
[----:B------:R-:W-:-:S04]  /*27230*/  ULDC UR4, c[0x0][0x638] ;  /* 0x00018e0000047ab9 */ /* 0x000fc80000000800 */
[----:B------:R-:W-:Y:S01]  /*27240*/  IMAD.MOV R3, RZ, RZ, -R2 ;  /* 0x000000ffff037224 */ /* 0x000fe200078e0a02 */
[----:B------:R-:W-:Y:S01]  /*27250*/  PLOP3.LUT P0, PT, PT, PT, UP0, 0x40, 0x0 ;  /* 0x000000000000781c */ /* 0x000fe20003f0e808 */
[----:B------:R-:W-:Y:S01]  /*27260*/  IMAD R7, R2, UR39, R7 ;  /* 0x0000002702077c24 */ /* 0x000fe2000f8e0207 */
[----:B------:R-:W-:Y:S01]  /*27270*/  PLOP3.LUT P1, PT, PT, PT, UP0, 0x40, 0x0 ;  /* 0x000000000000781c */ /* 0x000fe20003f2e808 */
[----:B------:R-:W-:Y:S01]  /*27280*/  IMAD R8, R3, UR4, R8 ;  /* 0x0000000403087c24 */ /* 0x000fe2000f8e0208 */
[----:B------:R-:W-:Y:S01]  /*27290*/  ULDC UR4, c[0x0][0x610] ;  /* 0x0001840000047ab9 */ /* 0x000fe20000000800 */
[----:B------:R-:W-:Y:S01]  /*272a0*/  LOP3.LUT R3, R6, UR40, RZ, 0xc0, !PT ;  /* 0x0000002806037c12 */ /* 0x000fe2000f8ec0ff */
[----:B------:R-:W-:Y:S01]  /*272b0*/  IMAD R0, R7, UR4, R0 ;  /* 0x0000000407007c24 */ /* 0x000fe2000f8e0200 */
[----:B------:R-:W-:-:S03]  /*272c0*/  ULDC UR4, c[0x0][0x600] ;  /* 0x0001800000047ab9 */ /* 0x000fc60000000800 */
[----:B------:R-:W-:-:S05]  /*272d0*/  IMAD R3, R8, UR4, R3 ;  /* 0x0000000408037c24 */ /* 0x000fca000f8e0203 */
[----:B------:R-:W-:Y:S02]  /*272e0*/  SEL R4, R3, R0, P0 ;  /* 0x0000000003047207 */ /* 0x000fe40000000000 */
[----:B------:R-:W-:Y:S01]  /*272f0*/  SEL R2, R0, R3, P1 ;  /* 0x0000000300027207 */ /* 0x000fe20000800000 */
[----:B------:R-:W-:Y:S02]  /*27300*/  IMAD.MOV.U32 R0, RZ, RZ, 0x1 ;  /* 0x00000001ff007424 */ /* 0x000fe400078e00ff */
[----:B------:R0:W-:Y:S04]  /*27310*/  STL [R1], R4 ;  /* 0x0000000401007387 */ /* 0x0001e80000100800 */
[----:B------:R0:W-:Y:S02]  /*27320*/  STL [R1+0x4], R2 ;  /* 0x0000040201007387 */ /* 0x0001e40000100800 */
.L_x_572:
[----:B------:R-:W-:Y:S05]  /*27330*/  BSYNC B0 ;  /* 0x0000000000007941 */ /* 0x000fea0003800000 */
.L_x_571:
[----:B------:R-:W-:-:S13]  /*27340*/  LOP3.LUT P0, RZ, R0, 0xff, RZ, 0xc0, !PT ;  /* 0x000000ff00ff7812 */ /* 0x000fda000780c0ff */
[----:B------:R-:W-:Y:S05]  /*27350*/  @P0 BRA `(.L_x_575) ;  /* 0xfffffff0002c0947 */ /* 0x000fea000383ffff */
[----:B------:R-:W-:Y:S05]  /*27360*/  BSYNC B7 ;  /* 0x0000000000077941 */ /* 0x000fea0003800000 */
.L_x_561:
[----:B------:R-:W-:-:S03]  /*27370*/  UMOV UR4, 0xffffffff ;  /* 0xffffffff00047882 */ /* 0x000fc60000000000 */
[----:B------:R-:W-:Y:S05]  /*27380*/  BRA.DIV UR4, `(.L_x_576) ;  /* 0x00000006042c7947 */ /* 0x000fea000b800000 */
[----:B------:R-:W-:-:S13]  /*27390*/  ELECT P6, URZ, PT ;  /* 0x00000000003f782f */ /* 0x000fda00038c0000 */
.L_x_591:
[----:B------:R-:W-:Y:S04]  /*273a0*/  BSSY B0, `(.L_x_577) ;  /* 0x0000025000007945 */ /* 0x000fe80003800000 */
[----:B------:R-:W-:Y:S05]  /*273b0*/  @!P6 BRA `(.L_x_578) ;  /* 0x00000000008ce947 */ /* 0x000fea0003800000 */
[----:B------:R-:W-:-:S04]  /*273c0*/  ULOP3.LUT UR4, UR43, 0x2, URZ, 0xfc, !UPT ;  /* 0x000000022b047892 */ /* 0x000fc8000f8efc3f */
[----:B------:R-:W-:-:S06]  /*273d0*/  UISETP.NE.AND UP0, UPT, UR4, 0x3, UPT ;  /* 0x000000030400788c */ /* 0x000fcc000bf05270 */
[----:B------:R-:W-:-:S13]  /*273e0*/  PLOP3.LUT P0, PT, PT, PT, UP0, 0x80, 0x0 ;  /* 0x000000000000781c */ /* 0x000fda0003f0f008 */
[----:B------:R-:W-:Y:S05]  /*273f0*/  @!P0 BRA `(.L_x_579) ;  /* 0x0000000000048947 */ /* 0x000fea0003800000 */
[----:B------:R-:W-:Y:S01]  /*27400*/  BPT.TRAP 0x1 ;  /* 0x000000040000795c */ /* 0x000fe20000300000 */
.L_x_579:
[----:B01----:R-:W2:Y:S01]  /*27410*/  LDL R4, [R1+0x8] ;  /* 0x0000080001047983 */ /* 0x003ea20000100800 */
[----:B------:R-:W-:Y:S02]  /*27420*/  MOV R0, 0x400 ;  /* 0x0000040000007802 */ /* 0x000fe40000000f00 */
[----:B------:R-:W-:Y:S01]  /*27430*/  SHF.L.U32 R2, R18, 0x1f, RZ ;  /* 0x0000001f12027819 */ /* 0x000fe200000006ff */
[----:B------:R-:W0:Y:S02]  /*27440*/  S2R R3, SR_CgaCtaId ;  /* 0x0000000000037919 */ /* 0x000e240000008800 */
[----:B0-----:R-:W-:-:S05]  /*27450*/  LEA R0, R3, R0, 0x18 ;  /* 0x0000000003007211 */ /* 0x001fca00078ec0ff */
[----:B------:R-:W-:-:S04]  /*27460*/  VIADD R0, R0, 0x18 ;  /* 0x0000001800007836 */ /* 0x000fc80000000000 */
[----:B--2---:R-:W-:-:S04]  /*27470*/  IMAD R3, R4, 0x8, R0 ;  /* 0x0000000804037824 */ /* 0x004fc800078e0200 */
[----:B------:R-:W0:Y:S02]  /*27480*/  SYNCS.PHASECHK.TRANS64.TRYWAIT P0, [R3+URZ], R2 ;  /* 0x00000002030075a7 */ /* 0x000e24000800017f */
[----:B0-----:R-:W-:Y:S05]  /*27490*/  @!P0 BRA `(.L_x_580) ;  /* 0x0000000400088947 */ /* 0x001fea0003800000 */
.L_x_592:
[----:B------:R-:W0:Y:S02]  /*274a0*/  LDL.LU R4, [R1+0x8] ;  /* 0x0000080001047983 */ /* 0x000e240000300800 */
[----:B0-----:R-:W-:-:S05]  /*274b0*/  VIADD R2, R4, 0x1 ;  /* 0x0000000104027836 */ /* 0x001fca0000000000 */
[----:B------:R-:W-:-:S04]  /*274c0*/  ISETP.NE.AND P0, PT, R2, 0x3, PT ;  /* 0x000000030200780c */ /* 0x000fc80003f05270 */
[----:B------:R-:W-:Y:S02]  /*274d0*/  SEL R3, RZ, 0x1, P0 ;  /* 0x00000001ff037807 */ /* 0x000fe40000000000 */
[----:B------:R-:W-:Y:S02]  /*274e0*/  SEL R5, R2, RZ, P0 ;  /* 0x000000ff02057207 */ /* 0x000fe40000000000 */
[----:B------:R-:W-:-:S03]  /*274f0*/  LOP3.LUT R7, R18, R3, RZ, 0x3c, !PT ;  /* 0x0000000312077212 */ /* 0x000fc600078e3cff */
[----:B------:R-:W-:Y:S01]  /*27500*/  IMAD R3, R5, 0x8, R0 ;  /* 0x0000000805037824 */ /* 0x000fe200078e0200 */
[----:B------:R-:W-:-:S04]  /*27510*/  SHF.L.U32 R2, R7, 0x1f, RZ ;  /* 0x0000001f07027819 */ /* 0x000fc800000006ff */
[----:B------:R-:W0:Y:S02]  /*27520*/  SYNCS.PHASECHK.TRANS64.TRYWAIT P0, [R3+URZ], R2 ;  /* 0x00000002030075a7 */ /* 0x000e24000800017f */
[----:B0-----:R-:W-:Y:S05]  /*27530*/  @!P0 BRA `(.L_x_581) ;  /* 0x0000000000f48947 */ /* 0x001fea0003800000 */
.L_x_593:
[----:B0-----:R-:W-:-:S05]  /*27540*/  VIADD R2, R5, 0x1 ;  /* 0x0000000105027836 */ /* 0x001fca0000000000 */
[----:B------:R-:W-:-:S04]  /*27550*/  ISETP.NE.AND P0, PT, R2, 0x3, PT ;  /* 0x000000030200780c */ /* 0x000fc80003f05270 */
[----:B------:R-:W-:Y:S02]  /*27560*/  SEL R4, RZ, 0x1, P0 ;  /* 0x00000001ff047807 */ /* 0x000fe40000000000 */
[----:B------:R-:W-:Y:S02]  /*27570*/  SEL R3, R2, RZ, P0 ;  /* 0x000000ff02037207 */ /* 0x000fe40000000000 */
[----:B------:R-:W-:-:S03]  /*27580*/  LOP3.LUT R4, R7, R4, RZ, 0x3c, !PT ;  /* 0x0000000407047212 */ /* 0x000fc600078e3cff */
[----:B------:R-:W-:Y:S01]  /*27590*/  IMAD R3, R3, 0x8, R0 ;  /* 0x0000000803037824 */ /* 0x000fe200078e0200 */
[----:B------:R-:W-:-:S07]  /*275a0*/  SHF.L.U32 R0, R4, 0x1f, RZ ;  /* 0x0000001f04007819 */ /* 0x000fce00000006ff */
.L_x_582:
[----:B0-----:R0:W1:Y:S02]  /*275b0*/  SYNCS.PHASECHK.TRANS64.TRYWAIT P0, [R3+URZ], R0 ;  /* 0x00000000030075a7 */ /* 0x001064000800017f */
[----:B-1----:R-:W-:Y:S05]  /*275c0*/  @!P0 NANOSLEEP.SYNCS 0x989680 ;  /* 0x009896800000895d */ /* 0x002fea0003900000 */
[----:B------:R-:W1:Y:S02]  /*275d0*/  @!P0 SYNCS.PHASECHK.TRANS64 P0, [R3+URZ], R0 ;  /* 0x00000000030085a7 */ /* 0x000e64000800007f */
[----:B-1----:R-:W-:Y:S05]  /*275e0*/  @!P0 BRA `(.L_x_582) ;  /* 0xfffffffc00f08947 */ /* 0x002fea000383ffff */
.L_x_578:
[----:B------:R-:W-:Y:S05]  /*275f0*/  BSYNC B0 ;  /* 0x0000000000007941 */ /* 0x000fea0003800000 */
.L_x_577:
[----:B------:R-:W-:Y:S05]  /*27600*/  EXIT ;  /* 0x000000000000794d */ /* 0x000fea0003800000 */
.L_x_16:
[----:B------:R-:W-:Y:S02]  /*27610*/  IMAD.MOV.U32 R12, RZ, RZ, RZ ;  /* 0x000000ffff0c7224 */ /* 0x000fe400078e00ff */
[----:B------:R-:W-:Y:S02]  /*27620*/  IMAD.MOV.U32 R11, RZ, RZ, 0x1f ;  /* 0x0000001fff0b7424 */ /* 0x000fe400078e00ff */
[----:B------:R-:W-:-:S07]  /*27630*/  IMAD.MOV.U32 R15, RZ, RZ, -0x1 ;  /* 0xffffffffff0f7424 */ /* 0x000fce00078e00ff */
[----:B--2--5:R-:W-:Y:S05]  /*27640*/  WARPSYNC.COLLECTIVE R15, `(.L_x_583) ;  /* 0x000000000f087348 */ /* 0x024fea0003c00000 */
[----:B------:R0:W1:Y:S02]  /*27650*/  SHFL.IDX P6, R14, R13, R12, R11 ;  /* 0x0000000c0d0e7389 */ /* 0x00006400000c000b */
[----:B012--5:R-:W-:Y:S01]  /*27660*/  ENDCOLLECTIVE ;  /* 0x000000000000791b */ /* 0x027fe20003800000 */
.L_x_583:
[----:B------:R-:W-:Y:S05]  /*27670*/  BRA `(.L_x_584) ;  /* 0xfffffd9c00a87947 */ /* 0x000fea000383ffff */
.L_x_20:
[----:B-1----:R1:W3:Y:S02]  /*27680*/  SYNCS.PHASECHK.TRANS64.TRYWAIT P1, [R3+URZ], R0 ;  /* 0x00000000030075a7 */ /* 0x0022e4000802017f */
[----:B---3--:R-:W-:Y:S05]  /*27690*/  @!P1 NANOSLEEP.SYNCS 0x989680 ;  /* 0x009896800000995d */ /* 0x008fea0003900000 */
[----:B------:R-:W3:Y:S02]  /*276a0*/  @!P1 SYNCS.PHASECHK.TRANS64 P1, [R3+URZ], R0 ;  /* 0x00000000030095a7 */ /* 0x000ee4000802007f */
[----:B---3--:R-:W-:Y:S05]  /*276b0*/  @!P1 BRA `(.L_x_20) ;  /* 0xfffffffc00f09947 */ /* 0x008fea000383ffff */
[----:B------:R-:W-:Y:S05]  /*276c0*/  BRA `(.L_x_19) ;  /* 0xfffffd9c00d47947 */ /* 0x000fea000383ffff */
.L_x_25:
[----:B0-----:R0:W1:Y:S02]  /*276d0*/  SYNCS.PHASECHK.TRANS64.TRYWAIT P1, [R3+URZ], R0 ;  /* 0x00000000030075a7 */ /* 0x001064000802017f */
[----:B-1----:R-:W-:Y:S05]  /*276e0*/  @!P1 NANOSLEEP.SYNCS 0x989680 ;  /* 0x009896800000995d */ /* 0x002fea0003900000 */
[----:B------:R-:W1:Y:S02]  /*276f0*/  @!P1 SYNCS.PHASECHK.TRANS64 P1, [R3+URZ], R0 ;  /* 0x00000000030095a7 */ /* 0x000e64000802007f */
[----:B-1----:R-:W-:Y:S05]  /*27700*/  @!P1 BRA `(.L_x_25) ;  /* 0xfffffffc00f09947 */ /* 0x002fea000383ffff */
[----:B------:R-:W-:Y:S05]  /*27710*/  BRA `(.L_x_24) ;  /* 0xfffffdf400bc7947 */ /* 0x000fea000383ffff */
.L_x_33:
[----:B0-----:R0:W1:Y:S02]  /*27720*/  SYNCS.PHASECHK.TRANS64.TRYWAIT P1, [R11+URZ], R10 ;  /* 0x0000000a0b0075a7 */ /* 0x001064000802017f */
[----:B-1----:R-:W-:Y:S05]  /*27730*/  @!P1 NANOSLEEP.SYNCS 0x989680 ;  /* 0x009896800000995d */ /* 0x002fea0003900000 */
[----:B------:R-:W1:Y:S02]  /*27740*/  @!P1 SYNCS.PHASECHK.TRANS64 P1, [R11+URZ], R10 ;  /* 0x0000000a0b0095a7 */ /* 0x000e64000802007f */
[----:B-1----:R-:W-:Y:S05]  /*27750*/  @!P1 BRA `(.L_x_33) ;  /* 0xfffffffc00f09947 */ /* 0x002fea000383ffff */
[----:B------:R-:W-:Y:S05]  /*27760*/  BRA `(.L_x_32) ;  /* 0xfffffe4000ac7947 */ /* 0x000fea000383ffff */
.L_x_562:
[----:B------:R-:W-:Y:S01]  /*27770*/  BSSY B0, `(.L_x_585) ;  /* 0x0000006000007945 */ /* 0x000fe20003800000 */
[----:B------:R-:W-:-:S07]  /*27780*/  IMAD.MOV.U32 R15, RZ, RZ, -0x1 ;  /* 0xffffffffff0f7424 */ /* 0x000fce00078e00ff */
[----:B------:R-:W-:Y:S05]  /*27790*/  WARPSYNC.COLLECTIVE R15, `(.L_x_586) ;  /* 0x000000000f0c7348 */ /* 0x000fea0003c00000 */
[----:B------:R-:W-:Y:S02]  /*277a0*/  ELECT P6, UR62, PT ;  /* 0x00000000003e782f */ /* 0x000fe400038c0000 */
[----:B------:R-:W-:Y:S01]  /*277b0*/  MOV R14, UR62 ;  /* 0x0000003e000e7c02 */ /* 0x000fe20008000f00 */
[----:B------:R-:W-:Y:S10]  /*277c0*/  ENDCOLLECTIVE ;  /* 0x000000000000791b */ /* 0x000ff40003800000 */
.L_x_586:
[----:B------:R-:W-:Y:S05]  /*277d0*/  BSYNC B0 ;  /* 0x0000000000007941 */ /* 0x000fea0003800000 */
.L_x_585:
[----:B------:R-:W-:Y:S05]  /*277e0*/  BRA `(.L_x_587) ;  /* 0xffffffec00147947 */ /* 0x000fea000383ffff */
.L_x_567:
[----:B0-----:R0:W2:Y:S02]  /*277f0*/  SYNCS.PHASECHK.TRANS64.TRYWAIT P0, [R8+URZ+0x18], R5 ;  /* 0x00001805080075a7 */ /* 0x0010a4000800017f */
[----:B--2---:R-:W-:Y:S05]  /*27800*/  @!P0 NANOSLEEP.SYNCS 0x989680 ;  /* 0x009896800000895d */ /* 0x004fea0003900000 */
[----:B------:R-:W2:Y:S02]  /*27810*/  @!P0 SYNCS.PHASECHK.TRANS64 P0, [R8+URZ+0x18], R5 ;  /* 0x00001805080085a7 */ /* 0x000ea4000800007f */
[----:B--2---:R-:W-:Y:S05]  /*27820*/  @!P0 BRA `(.L_x_567) ;  /* 0xfffffffc00f08947 */ /* 0x004fea000383ffff */
[----:B------:R-:W-:Y:S05]  /*27830*/  BRA `(.L_x_588) ;  /* 0xffffffec00f87947 */ /* 0x000fea000383ffff */
.L_x_576:
[----:B------:R-:W-:Y:S01]  /*27840*/  BSSY B0, `(.L_x_589) ;  /* 0x0000006000007945 */ /* 0x000fe20003800000 */
[----:B------:R-:W-:-:S07]  /*27850*/  IMAD.MOV.U32 R15, RZ, RZ, -0x1 ;  /* 0xffffffffff0f7424 */ /* 0x000fce00078e00ff */
[----:B01----:R-:W-:Y:S05]  /*27860*/  WARPSYNC.COLLECTIVE R15, `(.L_x_590) ;  /* 0x000000000f0c7348 */ /* 0x003fea0003c00000 */
[----:B------:R-:W-:Y:S02]  /*27870*/  ELECT P6, UR62, PT ;  /* 0x00000000003e782f */ /* 0x000fe400038c0000 */
[----:B------:R-:W-:Y:S01]  /*27880*/  MOV R14, UR62 ;  /* 0x0000003e000e7c02 */ /* 0x000fe20008000f00 */
[----:B01----:R-:W-:Y:S10]  /*27890*/  ENDCOLLECTIVE ;  /* 0x000000000000791b */ /* 0x003ff40003800000 */
.L_x_590:
[----:B------:R-:W-:Y:S05]  /*278a0*/  BSYNC B0 ;  /* 0x0000000000007941 */ /* 0x000fea0003800000 */
.L_x_589:
[----:B------:R-:W-:Y:S05]  /*278b0*/  BRA `(.L_x_591) ;  /* 0xfffffff800b87947 */ /* 0x000fea000383ffff */
.L_x_580:
[----:B0-----:R0:W1:Y:S02]  /*278c0*/  SYNCS.PHASECHK.TRANS64.TRYWAIT P0, [R3+URZ], R2 ;  /* 0x00000002030075a7 */ /* 0x001064000800017f */
[----:B-1----:R-:W-:Y:S05]  /*278d0*/  @!P0 NANOSLEEP.SYNCS 0x989680 ;  /* 0x009896800000895d */ /* 0x002fea0003900000 */
[----:B------:R-:W1:Y:S02]  /*278e0*/  @!P0 SYNCS.PHASECHK.TRANS64 P0, [R3+URZ], R2 ;  /* 0x00000002030085a7 */ /* 0x000e64000800007f */
[----:B-1----:R-:W-:Y:S05]  /*278f0*/  @!P0 BRA `(.L_x_580) ;  /* 0xfffffffc00f08947 */ /* 0x002fea000383ffff */
[----:B------:R-:W-:Y:S05]  /*27900*/  BRA `(.L_x_592) ;  /* 0xfffffff800e47947 */ /* 0x000fea000383ffff */
.L_x_581:
[----:B0-----:R0:W1:Y:S02]  /*27910*/  SYNCS.PHASECHK.TRANS64.TRYWAIT P0, [R3+URZ], R2 ;  /* 0x00000002030075a7 */ /* 0x001064000800017f */
[----:B-1----:R-:W-:Y:S05]  /*27920*/  @!P0 NANOSLEEP.SYNCS 0x989680 ;  /* 0x009896800000895d */ /* 0x002fea0003900000 */
[----:B------:R-:W1:Y:S02]  /*27930*/  @!P0 SYNCS.PHASECHK.TRANS64 P0, [R3+URZ], R2 ;  /* 0x00000002030085a7 */ /* 0x000e64000800007f */
[----:B-1----:R-:W-:Y:S05]  /*27940*/  @!P0 BRA `(.L_x_581) ;  /* 0xfffffffc00f08947 */ /* 0x002fea000383ffff */
[----:B------:R-:W-:Y:S05]  /*27950*/  BRA `(.L_x_593) ;  /* 0xfffffff800f87947 */ /* 0x000fea000383ffff */
.L_x_594:
[----:B------:R-:W-:-:S00]  /*27960*/  BRA `(.L_x_594) ;  /* 0xfffffffc00fc7947 */ /* 0x000fc0000383ffff */
[----:B------:R-:W-:-:S00]  /*27970*/  NOP ;  /* 0x0000000000007918 */ /* 0x000fc00000000000 */
        /* <DEDUP_REMOVED lines=8> */
.L_x_595:


//--------------------- .nv.global.init           --------------------------
	.section	.nv.global.init,"aw",@progbits
.nv.global.init:
	.type		$str$24,@object
	.size		$str$24,($str$25 - $str$24)
$str$24:
        /*0000*/ 	.byte	0x28, 0x61, 0x64, 0x64, 0x72, 0x65, 0x73, 0x73, 0x20, 0x26, 0x20, 0x6d, 0x61, 0x73, 0x6b, 0x29
        /*0010*/ 	.byte	0x20, 0x3d, 0x3d, 0x20, 0x30, 0x00
	.type		$str$25,@object
	.size		$str$25,(__unnamed_2 - $str$25)
$str$25:
        /*0016*/ 	.byte	0x2f, 0x74, 0x6d, 0x70, 0x2f, 0x63, 0x75, 0x74, 0x6c, 0x61, 0x73, 0x73, 0x5f, 0x73, 0x77, 0x65
        /*0026*/ 	.byte	0x65, 0x70, 0x5f, 0x73, 0x72, 0x63, 0x2f, 0x69, 0x6e, 0x63, 0x6c, 0x75, 0x64, 0x65, 0x2f, 0x63
        /*0036*/ 	.byte	0x75, 0x74, 0x65, 0x2f, 0x70, 0x6f, 0x69, 0x6e, 0x74, 0x65, 0x72, 0x5f, 0x66, 0x6c, 0x61, 0x67
        /*0046*/ 	.byte	0x67, 0x65, 0x64, 0x2e, 0x68, 0x70, 0x70, 0x00
	.type		__unnamed_2,@object
	.size		__unnamed_2,(__unnamed_1 - __unnamed_2)
__unnamed_2:
        /* <DEDUP_REMOVED lines=30> */
	.type		__unnamed_1,@object
	.size		__unnamed_1,(.L_0 - __unnamed_1)
__unnamed_1:
        /* <DEDUP_REMOVED lines=29> */
        /*03f2*/ 	.byte	0x3e, 0x3e, 0x3e, 0x3e, 0x20, 0x26, 0x5d, 0x00
.L_0:


//--------------------- .nv.shared._ZN7cutlass13device_kernelINS_4gemm6kernel13GemmUniversalIN4cute5tupleIJiiiiEEENS1_10collective13CollectiveMmaINS1_39MainloopSm90TmaGmmaRmemAWarpSpecializedILi3ENS5_IJNS4_1CILi1EEESB_SB_EEENS1_35KernelTmaWarpSpecializedCooperativeEEENS5_IJNSA_ILi256EEESF_NSA_ILi128EEEEEENS_12float_e4m3_tENS5_IJlSB_lEEESI_NS5_IJSB_llEEENS4_8TiledMMAINS4_8MMA_AtomIJNS4_4SM904GMMA31MMA_64x256x32_F32E4M3E4M3_RS_TNILNSO_7ScaleInE1ELSQ_1EEEEEENS4_6LayoutINS5_IJNSA_ILi2EEESB_SB_EEENS5_IJSB_NSA_ILi0EEESW_EEEEENS5_IJNS4_10UnderscoreESZ_SZ_EEEEENS4_13SM90_TMA_LOADENS4_14ComposedLayoutINS4_7SwizzleILi3ELi4ELi3EEENS4_18smem_ptr_flag_bitsILi8EEENST_INS5_IJNSA_ILi8EEESG_EEENS5_IJSG_SB_EEEEEEEvNS4_8identityES12_NS13_IS15_S17_NST_INS5_IJSG_S18_EEENS5_IJSB_SG_EEEEEEENS4_9Copy_AtomIJNS4_39AutoVectorizingCopyWithAssumedAlignmentILi128EEESI_EEES1D_EENS_8epilogue10collective6detail29Sm90TmaWarpSpecializedAdapterINS1O_15DefaultEpilogueISI_SJ_SJ_NS1N_6thread17LinearCombinationISI_Li1EffLNS1S_9ScaleType4KindE0ELNS_15FloatRoundStyleE2ESI_EENS1_15EpilogueDefaultEEEEEvvEEEEvNT_6ParamsE --------------------------
	.section	.nv.shared._ZN7cutlass13device_kernelINS_4gemm6kernel13GemmUniversalIN4cute5tupleIJiiiiEEENS1_10collective13CollectiveMmaINS1_39MainloopSm90TmaGmmaRmemAWarpSpecializedILi3ENS5_IJNS4_1CILi1EEESB_SB_EEENS1_35KernelTmaWarpSpecializedCooperativeEEENS5_IJNSA_ILi256EEESF_NSA_ILi128EEEEEENS_12float_e4m3_tENS5_IJlSB_lEEESI_NS5_IJSB_llEEENS4_8TiledMMAINS4_8MMA_AtomIJNS4_4SM904GMMA31MMA_64x256x32_F32E4M3E4M3_RS_TNILNSO_7ScaleInE1ELSQ_1EEEEEENS4_6LayoutINS5_IJNSA_ILi2EEESB_SB_EEENS5_IJSB_NSA_ILi0EEESW_EEEEENS5_IJNS4_10UnderscoreESZ_SZ_EEEEENS4_13SM90_TMA_LOADENS4_14ComposedLayoutINS4_7SwizzleILi3ELi4ELi3EEENS4_18smem_ptr_flag_bitsILi8EEENST_INS5_IJNSA_ILi8EEESG_EEENS5_IJSG_SB_EEEEEEEvNS4_8identityES12_NS13_IS15_S17_NST_INS5_IJSG_S18_EEENS5_IJSB_SG_EEEEEEENS4_9Copy_AtomIJNS4_39AutoVectorizingCopyWithAssumedAlignmentILi128EEESI_EEES1D_EENS_8epilogue10collective6detail29Sm90TmaWarpSpecializedAdapterINS1O_15DefaultEpilogueISI_SJ_SJ_NS1N_6thread17LinearCombinationISI_Li1EffLNS1S_9ScaleType4KindE0ELNS_15FloatRoundStyleE2ESI_EENS1_15EpilogueDefaultEEEEEvvEEEEvNT_6ParamsE,"aw",@nobits
	.sectionflags	@""
	.align	16
	.zero		1024


//--------------------- .nv.shared.reserved.0     --------------------------
	.section	.nv.shared.reserved.0,"aw",@nobits
	.weak		__nv_reservedSMEM_offset_0_alias
	.size		__nv_reservedSMEM_offset_0_alias, 0, 0
	.other		__nv_reservedSMEM_offset_0_alias,@"STO_CUDA_RESERVED_SHARED STV_DEFAULT"
__nv_reservedSMEM_offset_0_alias:
	.zero		0


//--------------------- .nv.global                --------------------------
	.section	.nv.global,"aw",@nobits
.nv.global:
	.type		_ZN40_INTERNAL_78806119_4_k_cu_34f52426_210434cute1_E,@object
	.size		_ZN40_INTERNAL_78806119_4_k_cu_34f52426_210434cute1_E,(_ZN40_INTERNAL_78806119_4_k_cu_34f52426_210434cuda3std3__45__cpo6cbeginE - _ZN40_INTERNAL_78806119_4_k_cu_34f52426_210434cute1_E)
_ZN40_INTERNAL_78806119_4_k_cu_34f52426_210434cute1_E:
	.zero		1
	.type		_ZN40_INTERNAL_78806119_4_k_cu_34f52426_210434cuda3std3__45__cpo6cbeginE,@object
	.size		_ZN40_INTERNAL_78806119_4_k_cu_34f52426_210434cuda3std3__45__cpo6cbeginE,(_ZN40_INTERNAL_78806119_4_k_cu_34f52426_210434cuda3std3__48in_placeE - _ZN40_INTERNAL_78806119_4_k_cu_34f52426_210434cuda3std3__45__cpo6cbeginE)
_ZN40_INTERNAL_78806119_4_k_cu_34f52426_210434cuda3std3__45__cpo6cbeginE:
	.zero		1
	.type		_ZN40_INTERNAL_78806119_4_k_cu_34f52426_210434cuda3std3__48in_placeE,@object
	.size		_ZN40_INTERNAL_78806119_4_k_cu_34f52426_210434cuda3std3__48in_placeE,(_ZN40_INTERNAL_78806119_4_k_cu_34f52426_210434cuda3std6ranges3__45__cpo9iter_moveE - _ZN40_INTERNAL_78806119_4_k_cu_34f52426_210434cuda3std3__48in_placeE)
_ZN40_INTERNAL_78806119_4_k_cu_34f52426_210434cuda3std3__48in_placeE:
	.zero		1
	.type		_ZN40_INTERNAL_78806119_4_k_cu_34f52426_210434cuda3std6ranges3__45__cpo9iter_moveE,@object
	.size		_ZN40_INTERNAL_78806119_4_k_cu_34f52426_210434cuda3std6ranges3__45__cpo9iter_moveE,(_ZN40_INTERNAL_78806119_4_k_cu_34f52426_210434cuda3std3__45__cpo5beginE - _ZN40_INTERNAL_78806119_4_k_cu_34f52426_210434cuda3std6ranges3__45__cpo9iter_moveE)
_ZN40_INTERNAL_78806119_4_k_cu_34f52426_210434cuda3std6ranges3__45__cpo9iter_moveE:
	.zero		1
	.type		_ZN40_INTERNAL_78806119_4_k_cu_34f52426_210434cuda3std3__45__cpo5beginE,@object
	.size		_ZN40_INTERNAL_78806119_4_k_cu_34f52426_210434cuda3std3__45__cpo5beginE,(_ZN40_INTERNAL_78806119_4_k_cu_34f52426_210434cuda3std3__442_GLOBAL__N__78806119_4_k_cu_34f52426_210436ignoreE - _ZN40_INTERNAL_78806119_4_k_cu_34f52426_210434cuda3std3__45__cpo5beginE)
_ZN40_INTERNAL_78806119_4_k_cu_34f52426_210434cuda3std3__45__cpo5beginE:
	.zero		1
	.type		_ZN40_INTERNAL_78806119_4_k_cu_34f52426_210434cuda3std3__442_GLOBAL__N__78806119_4_k_cu_34f52426_210436ignoreE,@object
	.size		_ZN40_INTERNAL_78806119_4_k_cu_34f52426_210434cuda3std3__442_GLOBAL__N__78806119_4_k_cu_34f52426_210436ignoreE,(_ZN40_INTERNAL_78806119_4_k_cu_34f52426_210434cute7productE - _ZN40_INTERNAL_78806119_4_k_cu_34f52426_210434cuda3std3__442_GLOBAL__N__78806119_4_k_cu_34f52426_210436ignoreE)
_ZN40_INTERNAL_78806119_4_k_cu_34f52426_210434cuda3std3__442_GLOBAL__N__78806119_4_k_cu_34f52426_210436ignoreE:
	.zero		1
	.type		_ZN40_INTERNAL_78806119_4_k_cu_34f52426_210434cute7productE,@object
	.size		_ZN40_INTERNAL_78806119_4_k_cu_34f52426_210434cute7productE,(_ZN40_INTERNAL_78806119_4_k_cu_34f52426_210434cuda3std3__45__cpo3endE - _ZN40_INTERNAL_78806119_4_k_cu_34f52426_210434cute7productE)
_ZN40_INTERNAL_78806119_4_k_cu_34f52426_210434cute7productE:
	.zero		1
	.type		_ZN40_INTERNAL_78806119_4_k_cu_34f52426_210434cuda3std3__45__cpo3endE,@object
	.size		_ZN40_INTERNAL_78806119_4_k_cu_34f52426_210434cuda3std3__45__cpo3endE,(_ZN40_INTERNAL_78806119_4_k_cu_34f52426_210434cuda3std3__419piecewise_constructE - _ZN40_INTERNAL_78806119_4_k_cu_34f52426_210434cuda3std3__45__cpo3endE)
_ZN40_INTERNAL_78806119_4_k_cu_34f52426_210434cuda3std3__45__cpo3endE:
	.zero		1
	.type		_ZN40_INTERNAL_78806119_4_k_cu_34f52426_210434cuda3std3__419piecewise_constructE,@object
	.size		_ZN40_INTERNAL_78806119_4_k_cu_34f52426_210434cuda3std3__419piecewise_constructE,(_ZN40_INTERNAL_78806119_4_k_cu_34f52426_210434cuda3std3__45__cpo4cendE - _ZN40_INTERNAL_78806119_4_k_cu_34f52426_210434cuda3std3__419piecewise_constructE)
_ZN40_INTERNAL_78806119_4_k_cu_34f52426_210434cuda3std3__419piecewise_constructE:
	.zero		1
	.type		_ZN40_INTERNAL_78806119_4_k_cu_34f52426_210434cuda3std3__45__cpo4cendE,@object
	.size		_ZN40_INTERNAL_78806119_4_k_cu_34f52426_210434cuda3std3__45__cpo4cendE,(_ZN40_INTERNAL_78806119_4_k_cu_34f52426_210434cuda3std6ranges3__45__cpo4swapE - _ZN40_INTERNAL_78806119_4_k_cu_34f52426_210434cuda3std3__45__cpo4cendE)
_ZN40_INTERNAL_78806119_4_k_cu_34f52426_210434cuda3std3__45__cpo4cendE:
	.zero		1
	.type		_ZN40_INTERNAL_78806119_4_k_cu_34f52426_210434cuda3std6ranges3__45__cpo4swapE,@object
	.size		_ZN40_INTERNAL_78806119_4_k_cu_34f52426_210434cuda3std6ranges3__45__cpo4swapE,(.L_9 - _ZN40_INTERNAL_78806119_4_k_cu_34f52426_210434cuda3std6ranges3__45__cpo4swapE)
_ZN40_INTERNAL_78806119_4_k_cu_34f52426_210434cuda3std6ranges3__45__cpo4swapE:
	.zero		1
.L_9:


//--------------------- .nv.constant0._ZN7cutlass13device_kernelINS_4gemm6kernel13GemmUniversalIN4cute5tupleIJiiiiEEENS1_10collective13CollectiveMmaINS1_39MainloopSm90TmaGmmaRmemAWarpSpecializedILi3ENS5_IJNS4_1CILi1EEESB_SB_EEENS1_35KernelTmaWarpSpecializedCooperativeEEENS5_IJNSA_ILi256EEESF_NSA_ILi128EEEEEENS_12float_e4m3_tENS5_IJlSB_lEEESI_NS5_IJSB_llEEENS4_8TiledMMAINS4_8MMA_AtomIJNS4_4SM904GMMA31MMA_64x256x32_F32E4M3E4M3_RS_TNILNSO_7ScaleInE1ELSQ_1EEEEEENS4_6LayoutINS5_IJNSA_ILi2EEESB_SB_EEENS5_IJSB_NSA_ILi0EEESW_EEEEENS5_IJNS4_10UnderscoreESZ_SZ_EEEEENS4_13SM90_TMA_LOADENS4_14ComposedLayoutINS4_7SwizzleILi3ELi4ELi3EEENS4_18smem_ptr_flag_bitsILi8EEENST_INS5_IJNSA_ILi8EEESG_EEENS5_IJSG_SB_EEEEEEEvNS4_8identityES12_NS13_IS15_S17_NST_INS5_IJSG_S18_EEENS5_IJSB_SG_EEEEEEENS4_9Copy_AtomIJNS4_39AutoVectorizingCopyWithAssumedAlignmentILi128EEESI_EEES1D_EENS_8epilogue10collective6detail29Sm90TmaWarpSpecializedAdapterINS1O_15DefaultEpilogueISI_SJ_SJ_NS1N_6thread17LinearCombinationISI_Li1EffLNS1S_9ScaleType4KindE0ELNS_15FloatRoundStyleE2ESI_EENS1_15EpilogueDefaultEEEEEvvEEEEvNT_6ParamsE --------------------------
	.section	.nv.constant0._ZN7cutlass13device_kernelINS_4gemm6kernel13GemmUniversalIN4cute5tupleIJiiiiEEENS1_10collective13CollectiveMmaINS1_39MainloopSm90TmaGmmaRmemAWarpSpecializedILi3ENS5_IJNS4_1CILi1EEESB_SB_EEENS1_35KernelTmaWarpSpecializedCooperativeEEENS5_IJNSA_ILi256EEESF_NSA_ILi128EEEEEENS_12float_e4m3_tENS5_IJlSB_lEEESI_NS5_IJSB_llEEENS4_8TiledMMAINS4_8MMA_AtomIJNS4_4SM904GMMA31MMA_64x256x32_F32E4M3E4M3_RS_TNILNSO_7ScaleInE1ELSQ_1EEEEEENS4_6LayoutINS5_IJNSA_ILi2EEESB_SB_EEENS5_IJSB_NSA_ILi0EEESW_EEEEENS5_IJNS4_10UnderscoreESZ_SZ_EEEEENS4_13SM90_TMA_LOADENS4_14ComposedLayoutINS4_7SwizzleILi3ELi4ELi3EEENS4_18smem_ptr_flag_bitsILi8EEENST_INS5_IJNSA_ILi8EEESG_EEENS5_IJSG_SB_EEEEEEEvNS4_8identityES12_NS13_IS15_S17_NST_INS5_IJSG_S18_EEENS5_IJSB_SG_EEEEEEENS4_9Copy_AtomIJNS4_39AutoVectorizingCopyWithAssumedAlignmentILi128EEESI_EEES1D_EENS_8epilogue10collective6detail29Sm90TmaWarpSpecializedAdapterINS1O_15DefaultEpilogueISI_SJ_SJ_NS1N_6thread17LinearCombinationISI_Li1EffLNS1S_9ScaleType4KindE0ELNS_15FloatRoundStyleE2ESI_EENS1_15EpilogueDefaultEEEEEvvEEEEvNT_6ParamsE,"a",@progbits
	.sectionflags	@""
	.align	4
.nv.constant0._ZN7cutlass13device_kernelINS_4gemm6kernel13GemmUniversalIN4cute5tupleIJiiiiEEENS1_10collective13CollectiveMmaINS1_39MainloopSm90TmaGmmaRmemAWarpSpecializedILi3ENS5_IJNS4_1CILi1EEESB_SB_EEENS1_35KernelTmaWarpSpecializedCooperativeEEENS5_IJNSA_ILi256EEESF_NSA_ILi128EEEEEENS_12float_e4m3_tENS5_IJlSB_lEEESI_NS5_IJSB_llEEENS4_8TiledMMAINS4_8MMA_AtomIJNS4_4SM904GMMA31MMA_64x256x32_F32E4M3E4M3_RS_TNILNSO_7ScaleInE1ELSQ_1EEEEEENS4_6LayoutINS5_IJNSA_ILi2EEESB_SB_EEENS5_IJSB_NSA_ILi0EEESW_EEEEENS5_IJNS4_10UnderscoreESZ_SZ_EEEEENS4_13SM90_TMA_LOADENS4_14ComposedLayoutINS4_7SwizzleILi3ELi4ELi3EEENS4_18smem_ptr_flag_bitsILi8EEENST_INS5_IJNSA_ILi8EEESG_EEENS5_IJSG_SB_EEEEEEEvNS4_8identityES12_NS13_IS15_S17_NST_INS5_IJSG_S18_EEENS5_IJSB_SG_EEEEEEENS4_9Copy_AtomIJNS4_39AutoVectorizingCopyWithAssumedAlignmentILi128EEESI_EEES1D_EENS_8epilogue10collective6detail29Sm90TmaWarpSpecializedAdapterINS1O_15DefaultEpilogueISI_SJ_SJ_NS1N_6thread17LinearCombinationISI_Li1EffLNS1S_9ScaleType4KindE0ELNS_15FloatRoundStyleE2ESI_EENS1_15EpilogueDefaultEEEEEvvEEEEvNT_6ParamsE:
	.zero		1664


//--------------------- SYMBOLS --------------------------

	.type		.nv.reservedSmem.offset0,@object
	.size		.nv.reservedSmem.offset0,0x4
	.type		__assertfail,@function
